	.target	sm_100a

	.elftype	@"ET_EXEC"


//--------------------- .note.nv.tkinfo           --------------------------
	.section	.note.nv.tkinfo,"",@"SHT_NOTE"
	.sectionflags	@"SHF_NOTE_NV_TKINFO"
	.tkinfo
        /*0018*/ 	.word	0x00000002
        /*0030*/ 	.string	""
        /*0030*/ 	.string	"ptxas"
        /*0030*/ 	.string	"Cuda compilation tools, release 13.0, V13.0.88"
        /*0030*/ 	.string	"Build cuda_13.0.r13.0/compiler.36424714_0"
        /*0030*/ 	.string	"-arch sm_100a -m 64 "



//--------------------- .note.nv.cuinfo           --------------------------
	.section	.note.nv.cuinfo,"",@"SHT_NOTE"
	.sectionflags	@"SHF_NOTE_NV_CUINFO"
        /*0018*/ 	.short	0x0002
        /*001a*/ 	.short	0x0064
        /*001c*/ 	.short	0x0082
	.zero		2


//--------------------- .nv.info                  --------------------------
	.section	.nv.info,"",@"SHT_CUDA_INFO"
	.align	4


	//----- nvinfo : EIATTR_REGCOUNT
	.align		4
        /*0000*/ 	.byte	0x04, 0x2f
        /*0002*/ 	.short	(.L_19 - .L_18)
	.align		4
.L_18:
        /*0004*/ 	.word	index@(_ZN7cutlass13device_kernelINS_4gemm6kernel13GemmUniversalIN4cute5tupleIJiiiiEEENS1_10collective13CollectiveMmaINS1_35MainloopSm100TmaUmmaWarpSpecializedILi16ELi2ELi4ENS5_IJNS4_1CILi8EEENSA_ILi1EEESC_EEEEENS5_IJNSA_ILi256EEENSA_ILi128EEENSA_ILi64EEEEEENS_12float_e4m3_tENS5_IJlSC_lEEESJ_SK_NS4_8TiledMMAINS4_8MMA_AtomIJNS4_10MMA_TraitsINS4_25SM100_MMA_F8F6F4_2x1SM_SSEJSJ_SJ_fSF_SG_NS4_17integral_constantINS4_4UMMA5MajorELSR_0EEESS_NSP_INSQ_7ScaleInELST_0EEESU_EEEEEENS4_6LayoutINS5_IJSC_SC_SC_EEENS5_IJNSA_ILi0EEESZ_SZ_EEEEENS5_IJNS4_10UnderscoreES12_S12_EEEEENS4_18SM100_TMA_2SM_LOADENS4_14ComposedLayoutINS4_7SwizzleILi2ELi4ELi3EEENS4_18smem_ptr_flag_bitsILi8EEENSX_INS5_IJSB_SH_EEENS5_IJSH_SC_EEEEEEEvNS4_8identityENS4_28SM100_TMA_2SM_LOAD_MULTICASTES1E_vS1F_EENS_8epilogue10collective18CollectiveEpilogueINS1I_23Sm100TmaWarpSpecializedILi2ELi2ELi64ELb0ELb0EEEJNS5_IJSG_SG_SH_EEENS5_IJNSX_ISG_SC_EENSX_ISH_SC_EEEEESJ_SK_SJ_SK_NS1I_6fusion15FusionCallbacksIS1M_NS1R_17LinearCombinationISJ_fSJ_fLNS_15FloatRoundStyleE2EEES1N_S1Q_JEEENS4_5SM1004TMEM4LOAD26SM100_TMEM_LOAD_32dp32b64xENS4_13SM90_TMA_LOADES1E_NS4_39AutoVectorizingCopyWithAssumedAlignmentILi128EEENS4_14SM90_TMA_STOREES1E_S23_S23_EEEvvEEEEvNT_6ParamsE)
        /*0008*/ 	.word	0x000000cd


	//----- nvinfo : EIATTR_FRAME_SIZE
	.align		4
.L_19:
        /*000c*/ 	.byte	0x04, 0x11
        /*000e*/ 	.short	(.L_21 - .L_20)
	.align		4
.L_20:
        /*0010*/ 	.word	index@($__internal_2_$__cuda_sm10x_tcgen05_guardrail_trap_unallocated_columns_being_dealloced)
        /*0014*/ 	.word	0x00000000


	//----- nvinfo : EIATTR_FRAME_SIZE
	.align		4
.L_21:
        /*0018*/ 	.byte	0x04, 0x11
        /*001a*/ 	.short	(.L_23 - .L_22)
	.align		4
.L_22:
        /*001c*/ 	.word	index@($__internal_1_$__cuda_sm10x_tcgen05_guardrail_trap_phase_invalid_during_alloc)
        /*0020*/ 	.word	0x00000000


	//----- nvinfo : EIATTR_FRAME_SIZE
	.align		4
.L_23:
        /*0024*/ 	.byte	0x04, 0x11
        /*0026*/ 	.short	(.L_25 - .L_24)
	.align		4
.L_24:
        /*0028*/ 	.word	index@($__internal_0_$__cuda_sm10x_tcgen05_guardrail_trap_col_being_dealloced_not_returned_by_alloc)
        /*002c*/ 	.word	0x00000000


	//----- nvinfo : EIATTR_FRAME_SIZE
	.align		4
.L_25:
        /*0030*/ 	.byte	0x04, 0x11
        /*0032*/ 	.short	(.L_27 - .L_26)
	.align		4
.L_26:
        /*0034*/ 	.word	index@(_ZN7cutlass13device_kernelINS_4gemm6kernel13GemmUniversalIN4cute5tupleIJiiiiEEENS1_10collective13CollectiveMmaINS1_35MainloopSm100TmaUmmaWarpSpecializedILi16ELi2ELi4ENS5_IJNS4_1CILi8EEENSA_ILi1EEESC_EEEEENS5_IJNSA_ILi256EEENSA_ILi128EEENSA_ILi64EEEEEENS_12float_e4m3_tENS5_IJlSC_lEEESJ_SK_NS4_8TiledMMAINS4_8MMA_AtomIJNS4_10MMA_TraitsINS4_25SM100_MMA_F8F6F4_2x1SM_SSEJSJ_SJ_fSF_SG_NS4_17integral_constantINS4_4UMMA5MajorELSR_0EEESS_NSP_INSQ_7ScaleInELST_0EEESU_EEEEEENS4_6LayoutINS5_IJSC_SC_SC_EEENS5_IJNSA_ILi0EEESZ_SZ_EEEEENS5_IJNS4_10UnderscoreES12_S12_EEEEENS4_18SM100_TMA_2SM_LOADENS4_14ComposedLayoutINS4_7SwizzleILi2ELi4ELi3EEENS4_18smem_ptr_flag_bitsILi8EEENSX_INS5_IJSB_SH_EEENS5_IJSH_SC_EEEEEEEvNS4_8identityENS4_28SM100_TMA_2SM_LOAD_MULTICASTES1E_vS1F_EENS_8epilogue10collective18CollectiveEpilogueINS1I_23Sm100TmaWarpSpecializedILi2ELi2ELi64ELb0ELb0EEEJNS5_IJSG_SG_SH_EEENS5_IJNSX_ISG_SC_EENSX_ISH_SC_EEEEESJ_SK_SJ_SK_NS1I_6fusion15FusionCallbacksIS1M_NS1R_17LinearCombinationISJ_fSJ_fLNS_15FloatRoundStyleE2EEES1N_S1Q_JEEENS4_5SM1004TMEM4LOAD26SM100_TMEM_LOAD_32dp32b64xENS4_13SM90_TMA_LOADES1E_NS4_39AutoVectorizingCopyWithAssumedAlignmentILi128EEENS4_14SM90_TMA_STOREES1E_S23_S23_EEEvvEEEEvNT_6ParamsE)
        /*0038*/ 	.word	0x00000000


	//----- nvinfo : EIATTR_MIN_STACK_SIZE
	.align		4
.L_27:
        /*003c*/ 	.byte	0x04, 0x12
        /*003e*/ 	.short	(.L_29 - .L_28)
	.align		4
.L_28:
        /*0040*/ 	.word	index@(_ZN7cutlass13device_kernelINS_4gemm6kernel13GemmUniversalIN4cute5tupleIJiiiiEEENS1_10collective13CollectiveMmaINS1_35MainloopSm100TmaUmmaWarpSpecializedILi16ELi2ELi4ENS5_IJNS4_1CILi8EEENSA_ILi1EEESC_EEEEENS5_IJNSA_ILi256EEENSA_ILi128EEENSA_ILi64EEEEEENS_12float_e4m3_tENS5_IJlSC_lEEESJ_SK_NS4_8TiledMMAINS4_8MMA_AtomIJNS4_10MMA_TraitsINS4_25SM100_MMA_F8F6F4_2x1SM_SSEJSJ_SJ_fSF_SG_NS4_17integral_constantINS4_4UMMA5MajorELSR_0EEESS_NSP_INSQ_7ScaleInELST_0EEESU_EEEEEENS4_6LayoutINS5_IJSC_SC_SC_EEENS5_IJNSA_ILi0EEESZ_SZ_EEEEENS5_IJNS4_10UnderscoreES12_S12_EEEEENS4_18SM100_TMA_2SM_LOADENS4_14ComposedLayoutINS4_7SwizzleILi2ELi4ELi3EEENS4_18smem_ptr_flag_bitsILi8EEENSX_INS5_IJSB_SH_EEENS5_IJSH_SC_EEEEEEEvNS4_8identityENS4_28SM100_TMA_2SM_LOAD_MULTICASTES1E_vS1F_EENS_8epilogue10collective18CollectiveEpilogueINS1I_23Sm100TmaWarpSpecializedILi2ELi2ELi64ELb0ELb0EEEJNS5_IJSG_SG_SH_EEENS5_IJNSX_ISG_SC_EENSX_ISH_SC_EEEEESJ_SK_SJ_SK_NS1I_6fusion15FusionCallbacksIS1M_NS1R_17LinearCombinationISJ_fSJ_fLNS_15FloatRoundStyleE2EEES1N_S1Q_JEEENS4_5SM1004TMEM4LOAD26SM100_TMEM_LOAD_32dp32b64xENS4_13SM90_TMA_LOADES1E_NS4_39AutoVectorizingCopyWithAssumedAlignmentILi128EEENS4_14SM90_TMA_STOREES1E_S23_S23_EEEvvEEEEvNT_6ParamsE)
        /*0044*/ 	.word	0x00000000
.L_29:


//--------------------- .nv.compat                --------------------------
	.section	.nv.compat,"",@"SHT_CUDA_COMPAT_INFO"
	.align	4
        /*0000*/ 	.byte	0x02, 0x09, 0x01, 0x00, 0x02, 0x02, 0x02, 0x00, 0x02, 0x05, 0x05, 0x00, 0x03, 0x07, 0x01, 0x01
        /*0010*/ 	.byte	0x02, 0x03, 0x01, 0x00, 0x02, 0x06, 0x01, 0x00, 0x04, 0x0b, 0x08, 0x00, 0x09, 0x00, 0x00, 0x00
        /*0020*/ 	.byte	0x00, 0x00, 0x00, 0x00


//--------------------- .nv.info._ZN7cutlass13device_kernelINS_4gemm6kernel13GemmUniversalIN4cute5tupleIJiiiiEEENS1_10collective13CollectiveMmaINS1_35MainloopSm100TmaUmmaWarpSpecializedILi16ELi2ELi4ENS5_IJNS4_1CILi8EEENSA_ILi1EEESC_EEEEENS5_IJNSA_ILi256EEENSA_ILi128EEENSA_ILi64EEEEEENS_12float_e4m3_tENS5_IJlSC_lEEESJ_SK_NS4_8TiledMMAINS4_8MMA_AtomIJNS4_10MMA_TraitsINS4_25SM100_MMA_F8F6F4_2x1SM_SSEJSJ_SJ_fSF_SG_NS4_17integral_constantINS4_4UMMA5MajorELSR_0EEESS_NSP_INSQ_7ScaleInELST_0EEESU_EEEEEENS4_6LayoutINS5_IJSC_SC_SC_EEENS5_IJNSA_ILi0EEESZ_SZ_EEEEENS5_IJNS4_10UnderscoreES12_S12_EEEEENS4_18SM100_TMA_2SM_LOADENS4_14ComposedLayoutINS4_7SwizzleILi2ELi4ELi3EEENS4_18smem_ptr_flag_bitsILi8EEENSX_INS5_IJSB_SH_EEENS5_IJSH_SC_EEEEEEEvNS4_8identityENS4_28SM100_TMA_2SM_LOAD_MULTICASTES1E_vS1F_EENS_8epilogue10collective18CollectiveEpilogueINS1I_23Sm100TmaWarpSpecializedILi2ELi2ELi64ELb0ELb0EEEJNS5_IJSG_SG_SH_EEENS5_IJNSX_ISG_SC_EENSX_ISH_SC_EEEEESJ_SK_SJ_SK_NS1I_6fusion15FusionCallbacksIS1M_NS1R_17LinearCombinationISJ_fSJ_fLNS_15FloatRoundStyleE2EEES1N_S1Q_JEEENS4_5SM1004TMEM4LOAD26SM100_TMEM_LOAD_32dp32b64xENS4_13SM90_TMA_LOADES1E_NS4_39AutoVectorizingCopyWithAssumedAlignmentILi128EEENS4_14SM90_TMA_STOREES1E_S23_S23_EEEvvEEEEvNT_6ParamsE --------------------------
	.section	.nv.info._ZN7cutlass13device_kernelINS_4gemm6kernel13GemmUniversalIN4cute5tupleIJiiiiEEENS1_10collective13CollectiveMmaINS1_35MainloopSm100TmaUmmaWarpSpecializedILi16ELi2ELi4ENS5_IJNS4_1CILi8EEENSA_ILi1EEESC_EEEEENS5_IJNSA_ILi256EEENSA_ILi128EEENSA_ILi64EEEEEENS_12float_e4m3_tENS5_IJlSC_lEEESJ_SK_NS4_8TiledMMAINS4_8MMA_AtomIJNS4_10MMA_TraitsINS4_25SM100_MMA_F8F6F4_2x1SM_SSEJSJ_SJ_fSF_SG_NS4_17integral_constantINS4_4UMMA5MajorELSR_0EEESS_NSP_INSQ_7ScaleInELST_0EEESU_EEEEEENS4_6LayoutINS5_IJSC_SC_SC_EEENS5_IJNSA_ILi0EEESZ_SZ_EEEEENS5_IJNS4_10UnderscoreES12_S12_EEEEENS4_18SM100_TMA_2SM_LOADENS4_14ComposedLayoutINS4_7SwizzleILi2ELi4ELi3EEENS4_18smem_ptr_flag_bitsILi8EEENSX_INS5_IJSB_SH_EEENS5_IJSH_SC_EEEEEEEvNS4_8identityENS4_28SM100_TMA_2SM_LOAD_MULTICASTES1E_vS1F_EENS_8epilogue10collective18CollectiveEpilogueINS1I_23Sm100TmaWarpSpecializedILi2ELi2ELi64ELb0ELb0EEEJNS5_IJSG_SG_SH_EEENS5_IJNSX_ISG_SC_EENSX_ISH_SC_EEEEESJ_SK_SJ_SK_NS1I_6fusion15FusionCallbacksIS1M_NS1R_17LinearCombinationISJ_fSJ_fLNS_15FloatRoundStyleE2EEES1N_S1Q_JEEENS4_5SM1004TMEM4LOAD26SM100_TMEM_LOAD_32dp32b64xENS4_13SM90_TMA_LOADES1E_NS4_39AutoVectorizingCopyWithAssumedAlignmentILi128EEENS4_14SM90_TMA_STOREES1E_S23_S23_EEEvvEEEEvNT_6ParamsE,"",@"SHT_CUDA_INFO"
	.sectionflags	@""
	.align	4


	//----- nvinfo : EIATTR_CUDA_API_VERSION
	.align		4
        /*0000*/ 	.byte	0x04, 0x37
        /*0002*/ 	.short	(.L_31 - .L_30)
.L_30:
        /*0004*/ 	.word	0x00000082


	//----- nvinfo : EIATTR_KPARAM_INFO
	.align		4
.L_31:
        /*0008*/ 	.byte	0x04, 0x17
        /*000a*/ 	.short	(.L_33 - .L_32)
.L_32:
        /*000c*/ 	.word	0x00000000
        /*0010*/ 	.short	0x0000
        /*0012*/ 	.short	0x0000
        /*0014*/ 	.byte	0x00, 0xf0, 0x01, 0x20


	//----- nvinfo : EIATTR_AT_ENTRY_FRAGMENTS
	.align		4
.L_33:
        /*0018*/ 	.byte	0x04, 0x4f
        /*001a*/ 	.short	(.L_35 - .L_34)


	//   ....[0]....
.L_34:
        /*001c*/ 	.word	0x00000007


	//----- nvinfo : EIATTR_RESERVED_SMEM_USED
	.align		4
.L_35:
        /*0020*/ 	.byte	0x01, 0x41
	.zero		2


	//----- nvinfo : EIATTR_SPARSE_MMA_MASK
	.align		4
        /*0024*/ 	.byte	0x03, 0x50
        /*0026*/ 	.short	0x0000


	//----- nvinfo : EIATTR_TCGEN05_2CTA_USED
	.align		4
        /*0028*/ 	.byte	0x01, 0x52
	.zero		2


	//----- nvinfo : EIATTR_MAXREG_COUNT
	.align		4
        /*002c*/ 	.byte	0x03, 0x1b
        /*002e*/ 	.short	0x00ff


	//----- nvinfo : EIATTR_NUM_BARRIERS
	.align		4
        /*0030*/ 	.byte	0x02, 0x4c
        /*0032*/ 	.byte	0x07
	.zero		1


	//----- nvinfo : EIATTR_EXTERNS
	.align		4
        /*0034*/ 	.byte	0x04, 0x0f
        /*0036*/ 	.short	(.L_37 - .L_36)


	//   ....[0]....
	.align		4
.L_36:
        /*0038*/ 	.word	index@(__assertfail)


	//----- nvinfo : EIATTR_MERCURY_ISA_VERSION
	.align		4
.L_37:
        /*003c*/ 	.byte	0x03, 0x5f
        /*003e*/ 	.short	0x0101


	//----- nvinfo : EIATTR_INT_WARP_WIDE_INSTR_OFFSETS
	.align		4
        /*0040*/ 	.byte	0x04, 0x31
        /*0042*/ 	.short	(.L_39 - .L_38)


	//   ....[0]....
.L_38:
        /*0044*/ 	.word	0x00000ee0


	//   ....[1]....
        /*0048*/ 	.word	0x00000f80


	//   ....[2]....
        /*004c*/ 	.word	0x00004a30


	//   ....[3]....
        /*0050*/ 	.word	0x00004a50


	//   ....[4]....
        /*0054*/ 	.word	0x00004a80


	//   ....[5]....
        /*0058*/ 	.word	0x00005630


	//   ....[6]....
        /*005c*/ 	.word	0x000056a0


	//   ....[7]....
        /*0060*/ 	.word	0x00005790


	//   ....[8]....
        /*0064*/ 	.word	0x00005840


	//----- nvinfo : EIATTR_COOP_GROUP_MASK_REGIDS
	.align		4
.L_39:
        /*0068*/ 	.byte	0x04, 0x29
        /*006a*/ 	.short	(.L_41 - .L_40)


	//   ....[0]....
.L_40:
        /*006c*/ 	.word	0xffffffff


	//   ....[1]....
        /*0070*/ 	.word	0xffffffff


	//   ....[2]....
        /*0074*/ 	.word	0xffffffff


	//   ....[3]....
        /*0078*/ 	.word	0xffffffff


	//   ....[4]....
        /*007c*/ 	.word	0xffffffff


	//   ....[5]....
        /*0080*/ 	.word	0xffffffff


	//   ....[6]....
        /*0084*/ 	.word	0xffffffff


	//   ....[7]....
        /*0088*/ 	.word	0xffffffff


	//   ....[8]....
        /*008c*/ 	.word	0xffffffff


	//   ....[9]....
        /*0090*/ 	.word	0xffffffff


	//   ....[10]....
        /*0094*/ 	.word	0xffffffff


	//   ....[11]....
        /*0098*/ 	.word	0xffffffff


	//   ....[12]....
        /*009c*/ 	.word	0xffffffff


	//   ....[13]....
        /*00a0*/ 	.word	0xffffffff


	//----- nvinfo : EIATTR_COOP_GROUP_INSTR_OFFSETS
	.align		4
.L_41:
        /*00a4*/ 	.byte	0x04, 0x28
        /*00a6*/ 	.short	(.L_43 - .L_42)


	//   ....[0]....
.L_42:
        /*00a8*/ 	.word	0x000000b0


	//   ....[1]....
        /*00ac*/ 	.word	0x00000520


	//   ....[2]....
        /*00b0*/ 	.word	0x00000890


	//   ....[3]....
        /*00b4*/ 	.word	0x000009e0


	//   ....[4]....
        /*00b8*/ 	.word	0x00000ad0


	//   ....[5]....
        /*00bc*/ 	.word	0x00000c30


	//   ....[6]....
        /*00c0*/ 	.word	0x00000dc0


	//   ....[7]....
        /*00c4*/ 	.word	0x00001000


	//   ....[8]....
        /*00c8*/ 	.word	0x00002390


	//   ....[9]....
        /*00cc*/ 	.word	0x000038f0


	//   ....[10]....
        /*00d0*/ 	.word	0x00003dc0


	//   ....[11]....
        /*00d4*/ 	.word	0x00003df0


	//   ....[12]....
        /*00d8*/ 	.word	0x00004930


	//   ....[13]....
        /*00dc*/ 	.word	0x00004b40


	//----- nvinfo : EIATTR_VRC_CTA_INIT_COUNT
	.align		4
.L_43:
        /*00e0*/ 	.byte	0x02, 0x4a
        /*00e2*/ 	.byte	0x80
	.zero		1


	//----- nvinfo : EIATTR_SYSCALL_OFFSETS
	.align		4
        /*00e4*/ 	.byte	0x04, 0x46
        /*00e6*/ 	.short	(.L_45 - .L_44)


	//   ....[0]....
.L_44:
        /*00e8*/ 	.word	0x00006430


	//   ....[1]....
        /*00ec*/ 	.word	0x00006570


	//   ....[2]....
        /*00f0*/ 	.word	0x00006e00


	//   ....[3]....
        /*00f4*/ 	.word	0x00008410


	//----- nvinfo : EIATTR_MBARRIER_INSTR_OFFSETS
	.align		4
.L_45:
        /*00f8*/ 	.byte	0x04, 0x39
        /*00fa*/ 	.short	(.L_47 - .L_46)


	//   ....[0]....
.L_46:
        /*00fc*/ 	.word	0x00000670
        /*0100*/ 	.word	0x000000ff
        /*0104*/ 	.word	0x00000000
        /*0108*/ 	.short	0x0100
        /*010a*/ 	.byte	0x04
	.zero		1


	//   ....[1]....
        /*010c*/ 	.word	0x00000680
        /*0110*/ 	.word	0x000000ff
        /*0114*/ 	.word	0x00000080
        /*0118*/ 	.short	0x0100
        /*011a*/ 	.byte	0x04
	.zero		1


	//   ....[2]....
        /*011c*/ 	.word	0x00000690
        /*0120*/ 	.word	0x000000ff
        /*0124*/ 	.word	0x00000008
        /*0128*/ 	.short	0x0100
        /*012a*/ 	.byte	0x04
	.zero		1


	//   ....[3]....
        /*012c*/ 	.word	0x000006a0
        /*0130*/ 	.word	0x000000ff
        /*0134*/ 	.word	0x00000088
        /*0138*/ 	.short	0x0100
        /*013a*/ 	.byte	0x04
	.zero		1


	//   ....[4]....
        /*013c*/ 	.word	0x000006b0
        /*0140*/ 	.word	0x000000ff
        /*0144*/ 	.word	0x00000010
        /*0148*/ 	.short	0x0100
        /*014a*/ 	.byte	0x04
	.zero		1


	//   ....[5]....
        /*014c*/ 	.word	0x000006c0
        /*0150*/ 	.word	0x000000ff
        /*0154*/ 	.word	0x00000090
        /*0158*/ 	.short	0x0100
        /*015a*/ 	.byte	0x04
	.zero		1


	//   ....[6]....
        /*015c*/ 	.word	0x000006d0
        /*0160*/ 	.word	0x000000ff
        /*0164*/ 	.word	0x00000018
        /*0168*/ 	.short	0x0100
        /*016a*/ 	.byte	0x04
	.zero		1


	//   ....[7]....
        /*016c*/ 	.word	0x000006e0
        /*0170*/ 	.word	0x000000ff
        /*0174*/ 	.word	0x00000098
        /*0178*/ 	.short	0x0100
        /*017a*/ 	.byte	0x04
	.zero		1


	//   ....[8]....
        /*017c*/ 	.word	0x000006f0
        /*0180*/ 	.word	0x000000ff
        /*0184*/ 	.word	0x00000020
        /*0188*/ 	.short	0x0100
        /*018a*/ 	.byte	0x04
	.zero		1


	//   ....[9]....
        /*018c*/ 	.word	0x00000700
        /*0190*/ 	.word	0x000000ff
        /*0194*/ 	.word	0x000000a0
        /*0198*/ 	.short	0x0100
        /*019a*/ 	.byte	0x04
	.zero		1


	//   ....[10]....
        /*019c*/ 	.word	0x00000710
        /*01a0*/ 	.word	0x000000ff
        /*01a4*/ 	.word	0x00000028
        /*01a8*/ 	.short	0x0100
        /*01aa*/ 	.byte	0x04
	.zero		1


	//   ....[11]....
        /*01ac*/ 	.word	0x00000720
        /*01b0*/ 	.word	0x000000ff
        /*01b4*/ 	.word	0x000000a8
        /*01b8*/ 	.short	0x0100
        /*01ba*/ 	.byte	0x04
	.zero		1


	//   ....[12]....
        /*01bc*/ 	.word	0x00000730
        /*01c0*/ 	.word	0x000000ff
        /*01c4*/ 	.word	0x00000030
        /*01c8*/ 	.short	0x0100
        /*01ca*/ 	.byte	0x04
	.zero		1


	//   ....[13]....
        /*01cc*/ 	.word	0x00000740
        /*01d0*/ 	.word	0x000000ff
        /*01d4*/ 	.word	0x000000b0
        /*01d8*/ 	.short	0x0100
        /*01da*/ 	.byte	0x04
	.zero		1


	//   ....[14]....
        /*01dc*/ 	.word	0x00000750
        /*01e0*/ 	.word	0x000000ff
        /*01e4*/ 	.word	0x00000038
        /*01e8*/ 	.short	0x0100
        /*01ea*/ 	.byte	0x04
	.zero		1


	//   ....[15]....
        /*01ec*/ 	.word	0x00000760
        /*01f0*/ 	.word	0x000000ff
        /*01f4*/ 	.word	0x000000b8
        /*01f8*/ 	.short	0x0100
        /*01fa*/ 	.byte	0x04
	.zero		1


	//   ....[16]....
        /*01fc*/ 	.word	0x00000770
        /*0200*/ 	.word	0x000000ff
        /*0204*/ 	.word	0x00000040
        /*0208*/ 	.short	0x0100
        /*020a*/ 	.byte	0x04
	.zero		1


	//   ....[17]....
        /*020c*/ 	.word	0x00000780
        /*0210*/ 	.word	0x000000ff
        /*0214*/ 	.word	0x000000c0
        /*0218*/ 	.short	0x0100
        /*021a*/ 	.byte	0x04
	.zero		1


	//   ....[18]....
        /*021c*/ 	.word	0x00000790
        /*0220*/ 	.word	0x000000ff
        /*0224*/ 	.word	0x00000048
        /*0228*/ 	.short	0x0100
        /*022a*/ 	.byte	0x04
	.zero		1


	//   ....[19]....
        /*022c*/ 	.word	0x000007a0
        /*0230*/ 	.word	0x000000ff
        /*0234*/ 	.word	0x000000c8
        /*0238*/ 	.short	0x0100
        /*023a*/ 	.byte	0x04
	.zero		1


	//   ....[20]....
        /*023c*/ 	.word	0x000007b0
        /*0240*/ 	.word	0x000000ff
        /*0244*/ 	.word	0x00000050
        /*0248*/ 	.short	0x0100
        /*024a*/ 	.byte	0x04
	.zero		1


	//   ....[21]....
        /*024c*/ 	.word	0x000007c0
        /*0250*/ 	.word	0x000000ff
        /*0254*/ 	.word	0x000000d0
        /*0258*/ 	.short	0x0100
        /*025a*/ 	.byte	0x04
	.zero		1


	//   ....[22]....
        /*025c*/ 	.word	0x000007d0
        /*0260*/ 	.word	0x000000ff
        /*0264*/ 	.word	0x00000058
        /*0268*/ 	.short	0x0100
        /*026a*/ 	.byte	0x04
	.zero		1


	//   ....[23]....
        /*026c*/ 	.word	0x000007e0
        /*0270*/ 	.word	0x000000ff
        /*0274*/ 	.word	0x000000d8
        /*0278*/ 	.short	0x0100
        /*027a*/ 	.byte	0x04
	.zero		1


	//   ....[24]....
        /*027c*/ 	.word	0x000007f0
        /*0280*/ 	.word	0x000000ff
        /*0284*/ 	.word	0x00000060
        /*0288*/ 	.short	0x0100
        /*028a*/ 	.byte	0x04
	.zero		1


	//   ....[25]....
        /*028c*/ 	.word	0x00000800
        /*0290*/ 	.word	0x000000ff
        /*0294*/ 	.word	0x000000e0
        /*0298*/ 	.short	0x0100
        /*029a*/ 	.byte	0x04
	.zero		1


	//   ....[26]....
        /*029c*/ 	.word	0x00000810
        /*02a0*/ 	.word	0x000000ff
        /*02a4*/ 	.word	0x00000068
        /*02a8*/ 	.short	0x0100
        /*02aa*/ 	.byte	0x04
	.zero		1


	//   ....[27]....
        /*02ac*/ 	.word	0x00000820
        /*02b0*/ 	.word	0x000000ff
        /*02b4*/ 	.word	0x000000e8
        /*02b8*/ 	.short	0x0100
        /*02ba*/ 	.byte	0x04
	.zero		1


	//   ....[28]....
        /*02bc*/ 	.word	0x00000830
        /*02c0*/ 	.word	0x000000ff
        /*02c4*/ 	.word	0x00000070
        /*02c8*/ 	.short	0x0100
        /*02ca*/ 	.byte	0x04
	.zero		1


	//   ....[29]....
        /*02cc*/ 	.word	0x00000840
        /*02d0*/ 	.word	0x000000ff
        /*02d4*/ 	.word	0x000000f0
        /*02d8*/ 	.short	0x0100
        /*02da*/ 	.byte	0x04
	.zero		1


	//   ....[30]....
        /*02dc*/ 	.word	0x00000850
        /*02e0*/ 	.word	0x000000ff
        /*02e4*/ 	.word	0x00000078
        /*02e8*/ 	.short	0x0100
        /*02ea*/ 	.byte	0x04
	.zero		1


	//   ....[31]....
        /*02ec*/ 	.word	0x00000860
        /*02f0*/ 	.word	0x000000ff
        /*02f4*/ 	.word	0x000000f8
        /*02f8*/ 	.short	0x0100
        /*02fa*/ 	.byte	0x04
	.zero		1


	//   ....[32]....
        /*02fc*/ 	.word	0x00000990
        /*0300*/ 	.word	0x000000ff
        /*0304*/ 	.word	0x00000100
        /*0308*/ 	.short	0x0100
        /*030a*/ 	.byte	0x04
	.zero		1


	//   ....[33]....
        /*030c*/ 	.word	0x000009a0
        /*0310*/ 	.word	0x000000ff
        /*0314*/ 	.word	0x00000110
        /*0318*/ 	.short	0x0100
        /*031a*/ 	.byte	0x04
	.zero		1


	//   ....[34]....
        /*031c*/ 	.word	0x000009b0
        /*0320*/ 	.word	0x000000ff
        /*0324*/ 	.word	0x00000108
        /*0328*/ 	.short	0x0100
        /*032a*/ 	.byte	0x04
	.zero		1


	//   ....[35]....
        /*032c*/ 	.word	0x000009c0
        /*0330*/ 	.word	0x000000ff
        /*0334*/ 	.word	0x00000118
        /*0338*/ 	.short	0x0100
        /*033a*/ 	.byte	0x04
	.zero		1


	//   ....[36]....
        /*033c*/ 	.word	0x00000aa0
        /*0340*/ 	.word	0x000000ff
        /*0344*/ 	.word	0x00000120
        /*0348*/ 	.short	0x0100
        /*034a*/ 	.byte	0x06
	.zero		1


	//   ....[37]....
        /*034c*/ 	.word	0x00000ab0
        /*0350*/ 	.word	0x000000ff
        /*0354*/ 	.word	0x00000128
        /*0358*/ 	.short	0x0100
        /*035a*/ 	.byte	0x06
	.zero		1


	//   ....[38]....
        /*035c*/ 	.word	0x00000be0
        /*0360*/ 	.word	0x000000ff
        /*0364*/ 	.word	0x00000130
        /*0368*/ 	.short	0x0100
        /*036a*/ 	.byte	0x06
	.zero		1


	//   ....[39]....
        /*036c*/ 	.word	0x00000bf0
        /*0370*/ 	.word	0x000000ff
        /*0374*/ 	.word	0x00000140
        /*0378*/ 	.short	0x0100
        /*037a*/ 	.byte	0x06
	.zero		1


	//   ....[40]....
        /*037c*/ 	.word	0x00000c00
        /*0380*/ 	.word	0x000000ff
        /*0384*/ 	.word	0x00000138
        /*0388*/ 	.short	0x0100
        /*038a*/ 	.byte	0x06
	.zero		1


	//   ....[41]....
        /*038c*/ 	.word	0x00000c10
        /*0390*/ 	.word	0x000000ff
        /*0394*/ 	.word	0x00000148
        /*0398*/ 	.short	0x0100
        /*039a*/ 	.byte	0x06
	.zero		1


	//   ....[42]....
        /*039c*/ 	.word	0x00000d30
        /*03a0*/ 	.word	0x000000ff
        /*03a4*/ 	.word	0x00000150
        /*03a8*/ 	.short	0x0100
        /*03aa*/ 	.byte	0x04
	.zero		1


	//   ....[43]....
        /*03ac*/ 	.word	0x00000d40
        /*03b0*/ 	.word	0x000000ff
        /*03b4*/ 	.word	0x00000170
        /*03b8*/ 	.short	0x0100
        /*03ba*/ 	.byte	0x04
	.zero		1


	//   ....[44]....
        /*03bc*/ 	.word	0x00000d50
        /*03c0*/ 	.word	0x000000ff
        /*03c4*/ 	.word	0x00000158
        /*03c8*/ 	.short	0x0100
        /*03ca*/ 	.byte	0x04
	.zero		1


	//   ....[45]....
        /*03cc*/ 	.word	0x00000d60
        /*03d0*/ 	.word	0x000000ff
        /*03d4*/ 	.word	0x00000178
        /*03d8*/ 	.short	0x0100
        /*03da*/ 	.byte	0x04
	.zero		1


	//   ....[46]....
        /*03dc*/ 	.word	0x00000d70
        /*03e0*/ 	.word	0x000000ff
        /*03e4*/ 	.word	0x00000160
        /*03e8*/ 	.short	0x0100
        /*03ea*/ 	.byte	0x04
	.zero		1


	//   ....[47]....
        /*03ec*/ 	.word	0x00000d80
        /*03f0*/ 	.word	0x000000ff
        /*03f4*/ 	.word	0x00000180
        /*03f8*/ 	.short	0x0100
        /*03fa*/ 	.byte	0x04
	.zero		1


	//   ....[48]....
        /*03fc*/ 	.word	0x00000d90
        /*0400*/ 	.word	0x000000ff
        /*0404*/ 	.word	0x00000168
        /*0408*/ 	.short	0x0100
        /*040a*/ 	.byte	0x04
	.zero		1


	//   ....[49]....
        /*040c*/ 	.word	0x00000da0
        /*0410*/ 	.word	0x000000ff
        /*0414*/ 	.word	0x00000188
        /*0418*/ 	.short	0x0100
        /*041a*/ 	.byte	0x04
	.zero		1


	//   ....[50]....
        /*041c*/ 	.word	0x00000e90
        /*0420*/ 	.word	0x000000ff
        /*0424*/ 	.word	0x00000190
        /*0428*/ 	.short	0x0100
        /*042a*/ 	.byte	0x04
	.zero		1


	//   ....[51]....
        /*042c*/ 	.word	0x00000ea0
        /*0430*/ 	.word	0x000000ff
        /*0434*/ 	.word	0x000001a0
        /*0438*/ 	.short	0x0100
        /*043a*/ 	.byte	0x04
	.zero		1


	//   ....[52]....
        /*043c*/ 	.word	0x00000eb0
        /*0440*/ 	.word	0x000000ff
        /*0444*/ 	.word	0x00000198
        /*0448*/ 	.short	0x0100
        /*044a*/ 	.byte	0x04
	.zero		1


	//   ....[53]....
        /*044c*/ 	.word	0x00000ec0
        /*0450*/ 	.word	0x000000ff
        /*0454*/ 	.word	0x000001a8
        /*0458*/ 	.short	0x0100
        /*045a*/ 	.byte	0x04
	.zero		1


	//   ....[54]....
        /*045c*/ 	.word	0x00000fc0
        /*0460*/ 	.word	0x000000ff
        /*0464*/ 	.word	0x000001b0
        /*0468*/ 	.short	0x0100
        /*046a*/ 	.byte	0x06
	.zero		1


	//   ....[55]....
        /*046c*/ 	.word	0x00001be0
        /*0470*/ 	.word	0x00000000
        /*0474*/ 	.word	0x000001a0
        /*0478*/ 	.short	0x010a
        /*047a*/ 	.byte	0xff
	.zero		1


	//   ....[56]....
        /*047c*/ 	.word	0x00001c00
        /*0480*/ 	.word	0x00000000
        /*0484*/ 	.word	0x00000190
        /*0488*/ 	.short	0x0101
        /*048a*/ 	.byte	0xff
	.zero		1


	//   ....[57]....
        /*048c*/ 	.word	0x00001cb0
        /*0490*/ 	.word	0x000000ff
        /*0494*/ 	.word	0x00000080
        /*0498*/ 	.short	0x010a
        /*049a*/ 	.byte	0x04
	.zero		1


	//   ....[58]....
        /*049c*/ 	.word	0x00001d80
        /*04a0*/ 	.word	0x000000ff
        /*04a4*/ 	.word	0x00000080
        /*04a8*/ 	.short	0x010a
        /*04aa*/ 	.byte	0x21
	.zero		1


	//   ....[59]....
        /*04ac*/ 	.word	0x00001f30
        /*04b0*/ 	.word	0x000000ff
        /*04b4*/ 	.word	0x00000080
        /*04b8*/ 	.short	0x010a
        /*04ba*/ 	.byte	0x05
	.zero		1


	//   ....[60]....
        /*04bc*/ 	.word	0x00002040
        /*04c0*/ 	.word	0x000000ff
        /*04c4*/ 	.word	0x00000128
        /*04c8*/ 	.short	0x0101
        /*04ca*/ 	.byte	0x0d
	.zero		1


	//   ....[61]....
        /*04cc*/ 	.word	0x00002060
        /*04d0*/ 	.word	0x000000ff
        /*04d4*/ 	.word	0x00000080
        /*04d8*/ 	.short	0x010a
        /*04da*/ 	.byte	0x04
	.zero		1


	//   ....[62]....
        /*04dc*/ 	.word	0x000020e0
        /*04e0*/ 	.word	0x000000ff
        /*04e4*/ 	.word	0x00000080
        /*04e8*/ 	.short	0x010a
        /*04ea*/ 	.byte	0x09
	.zero		1


	//   ....[63]....
        /*04ec*/ 	.word	0x000022b0
        /*04f0*/ 	.word	0x000000ff
        /*04f4*/ 	.word	0x00000080
        /*04f8*/ 	.short	0x010a
        /*04fa*/ 	.byte	0x05
	.zero		1


	//   ....[64]....
        /*04fc*/ 	.word	0x000023c0
        /*0500*/ 	.word	0x00000003
        /*0504*/ 	.word	0x00000130
        /*0508*/ 	.short	0x010a
        /*050a*/ 	.byte	0xff
	.zero		1


	//   ....[65]....
        /*050c*/ 	.word	0x00002510
        /*0510*/ 	.word	0x00000000
        /*0514*/ 	.word	0x00000000
        /*0518*/ 	.short	0x0101
        /*051a*/ 	.byte	0xff
	.zero		1


	//   ....[66]....
        /*051c*/ 	.word	0x00002ab0
        /*0520*/ 	.word	0x000000ff
        /*0524*/ 	.word	0x00000000
        /*0528*/ 	.short	0x010a
        /*052a*/ 	.byte	0x04
	.zero		1


	//   ....[67]....
        /*052c*/ 	.word	0x00002b40
        /*0530*/ 	.word	0x000000ff
        /*0534*/ 	.word	0x00000000
        /*0538*/ 	.short	0x010a
        /*053a*/ 	.byte	0x05
	.zero		1


	//   ....[68]....
        /*053c*/ 	.word	0x00002bd0
        /*0540*/ 	.word	0x000000ff
        /*0544*/ 	.word	0x00000000
        /*0548*/ 	.short	0x010a
        /*054a*/ 	.byte	0x05
	.zero		1


	//   ....[69]....
        /*054c*/ 	.word	0x00002c60
        /*0550*/ 	.word	0x000000ff
        /*0554*/ 	.word	0x00000000
        /*0558*/ 	.short	0x010a
        /*055a*/ 	.byte	0x05
	.zero		1


	//   ....[70]....
        /*055c*/ 	.word	0x00002cf0
        /*0560*/ 	.word	0x000000ff
        /*0564*/ 	.word	0x00000000
        /*0568*/ 	.short	0x010a
        /*056a*/ 	.byte	0x05
	.zero		1


	//   ....[71]....
        /*056c*/ 	.word	0x00002d80
        /*0570*/ 	.word	0x000000ff
        /*0574*/ 	.word	0x00000000
        /*0578*/ 	.short	0x010a
        /*057a*/ 	.byte	0x05
	.zero		1


	//   ....[72]....
        /*057c*/ 	.word	0x00002e10
        /*0580*/ 	.word	0x000000ff
        /*0584*/ 	.word	0x00000000
        /*0588*/ 	.short	0x010a
        /*058a*/ 	.byte	0x05
	.zero		1


	//   ....[73]....
        /*058c*/ 	.word	0x00002ea0
        /*0590*/ 	.word	0x000000ff
        /*0594*/ 	.word	0x00000000
        /*0598*/ 	.short	0x010a
        /*059a*/ 	.byte	0x05
	.zero		1


	//   ....[74]....
        /*059c*/ 	.word	0x00002f30
        /*05a0*/ 	.word	0x000000ff
        /*05a4*/ 	.word	0x00000000
        /*05a8*/ 	.short	0x010a
        /*05aa*/ 	.byte	0x05
	.zero		1


	//   ....[75]....
        /*05ac*/ 	.word	0x00002fc0
        /*05b0*/ 	.word	0x000000ff
        /*05b4*/ 	.word	0x00000000
        /*05b8*/ 	.short	0x010a
        /*05ba*/ 	.byte	0x05
	.zero		1


	//   ....[76]....
        /*05bc*/ 	.word	0x00003050
        /*05c0*/ 	.word	0x000000ff
        /*05c4*/ 	.word	0x00000000
        /*05c8*/ 	.short	0x010a
        /*05ca*/ 	.byte	0x05
	.zero		1


	//   ....[77]....
        /*05cc*/ 	.word	0x000030e0
        /*05d0*/ 	.word	0x000000ff
        /*05d4*/ 	.word	0x00000000
        /*05d8*/ 	.short	0x010a
        /*05da*/ 	.byte	0x05
	.zero		1


	//   ....[78]....
        /*05dc*/ 	.word	0x00003170
        /*05e0*/ 	.word	0x000000ff
        /*05e4*/ 	.word	0x00000000
        /*05e8*/ 	.short	0x010a
        /*05ea*/ 	.byte	0x05
	.zero		1


	//   ....[79]....
        /*05ec*/ 	.word	0x00003200
        /*05f0*/ 	.word	0x000000ff
        /*05f4*/ 	.word	0x00000000
        /*05f8*/ 	.short	0x010a
        /*05fa*/ 	.byte	0x05
	.zero		1


	//   ....[80]....
        /*05fc*/ 	.word	0x00003290
        /*0600*/ 	.word	0x000000ff
        /*0604*/ 	.word	0x00000000
        /*0608*/ 	.short	0x010a
        /*060a*/ 	.byte	0x05
	.zero		1


	//   ....[81]....
        /*060c*/ 	.word	0x00003330
        /*0610*/ 	.word	0x00000000
        /*0614*/ 	.word	0x00000000
        /*0618*/ 	.short	0x010a
        /*061a*/ 	.byte	0xff
	.zero		1


	//   ....[82]....
        /*061c*/ 	.word	0x00003450
        /*0620*/ 	.word	0x00000002
        /*0624*/ 	.word	0x00000190
        /*0628*/ 	.short	0x010a
        /*062a*/ 	.byte	0xff
	.zero		1


	//   ....[83]....
        /*062c*/ 	.word	0x000034b0
        /*0630*/ 	.word	0x00000004
        /*0634*/ 	.word	0x00000000
        /*0638*/ 	.short	0x0101
        /*063a*/ 	.byte	0xff
	.zero		1


	//   ....[84]....
        /*063c*/ 	.word	0x000034d0
        /*0640*/ 	.word	0x000000ff
        /*0644*/ 	.word	0x00000140
        /*0648*/ 	.short	0x010a
        /*064a*/ 	.byte	0x04
	.zero		1


	//   ....[85]....
        /*064c*/ 	.word	0x000035f0
        /*0650*/ 	.word	0x00000002
        /*0654*/ 	.word	0x00000130
        /*0658*/ 	.short	0x010a
        /*065a*/ 	.byte	0xff
	.zero		1


	//   ....[86]....
        /*065c*/ 	.word	0x00003700
        /*0660*/ 	.word	0x00000002
        /*0664*/ 	.word	0x00000000
        /*0668*/ 	.short	0x0101
        /*066a*/ 	.byte	0xff
	.zero		1


	//   ....[87]....
        /*066c*/ 	.word	0x00003790
        /*0670*/ 	.word	0x000000ff
        /*0674*/ 	.word	0x00000140
        /*0678*/ 	.short	0x0106
        /*067a*/ 	.byte	0x04
	.zero		1


	//   ....[88]....
        /*067c*/ 	.word	0x000037b0
        /*0680*/ 	.word	0x000000ff
        /*0684*/ 	.word	0x00000140
        /*0688*/ 	.short	0x010a
        /*068a*/ 	.byte	0x04
	.zero		1


	//   ....[89]....
        /*068c*/ 	.word	0x00003840
        /*0690*/ 	.word	0x000000ff
        /*0694*/ 	.word	0x00000140
        /*0698*/ 	.short	0x0106
        /*069a*/ 	.byte	0x07
	.zero		1


	//   ....[90]....
        /*069c*/ 	.word	0x00003880
        /*06a0*/ 	.word	0x00000000
        /*06a4*/ 	.word	0x00000140
        /*06a8*/ 	.short	0x010a
        /*06aa*/ 	.byte	0xff
	.zero		1


	//   ....[91]....
        /*06ac*/ 	.word	0x00003ac0
        /*06b0*/ 	.word	0x000000ff
        /*06b4*/ 	.word	0x00000008
        /*06b8*/ 	.short	0x010a
        /*06ba*/ 	.byte	0x05
	.zero		1


	//   ....[92]....
        /*06bc*/ 	.word	0x00003ae0
        /*06c0*/ 	.word	0x000000ff
        /*06c4*/ 	.word	0x00000008
        /*06c8*/ 	.short	0x010a
        /*06ca*/ 	.byte	0x05
	.zero		1


	//   ....[93]....
        /*06cc*/ 	.word	0x00003c70
        /*06d0*/ 	.word	0x000000ff
        /*06d4*/ 	.word	0x00000008
        /*06d8*/ 	.short	0x010a
        /*06da*/ 	.byte	0x05
	.zero		1


	//   ....[94]....
        /*06dc*/ 	.word	0x00003c90
        /*06e0*/ 	.word	0x000000ff
        /*06e4*/ 	.word	0x00000008
        /*06e8*/ 	.short	0x010a
        /*06ea*/ 	.byte	0x05
	.zero		1


	//   ....[95]....
        /*06ec*/ 	.word	0x00003d50
        /*06f0*/ 	.word	0x000000ff
        /*06f4*/ 	.word	0x00000000
        /*06f8*/ 	.short	0x0101
        /*06fa*/ 	.byte	0x04
	.zero		1


	//   ....[96]....
        /*06fc*/ 	.word	0x00004050
        /*0700*/ 	.word	0x00000000
        /*0704*/ 	.word	0x00000130
        /*0708*/ 	.short	0x010a
        /*070a*/ 	.byte	0xff
	.zero		1


	//   ....[97]....
        /*070c*/ 	.word	0x00004110
        /*0710*/ 	.word	0x00000000
        /*0714*/ 	.word	0x00000000
        /*0718*/ 	.short	0x0101
        /*071a*/ 	.byte	0xff
	.zero		1


	//   ....[98]....
        /*071c*/ 	.word	0x000041d0
        /*0720*/ 	.word	0x000000ff
        /*0724*/ 	.word	0x00000000
        /*0728*/ 	.short	0x010a
        /*072a*/ 	.byte	0x04
	.zero		1


	//   ....[99]....
        /*072c*/ 	.word	0x000041e0
        /*0730*/ 	.word	0x000000ff
        /*0734*/ 	.word	0x00000170
        /*0738*/ 	.short	0x010a
        /*073a*/ 	.byte	0x17
	.zero		1


	//   ....[100]....
        /*073c*/ 	.word	0x00004290
        /*0740*/ 	.word	0x000000ff
        /*0744*/ 	.word	0x00000000
        /*0748*/ 	.short	0x010a
        /*074a*/ 	.byte	0x05
	.zero		1


	//   ....[101]....
        /*074c*/ 	.word	0x000043d0
        /*0750*/ 	.word	0x000000ff
        /*0754*/ 	.word	0x00000000
        /*0758*/ 	.short	0x010a
        /*075a*/ 	.byte	0x04
	.zero		1


	//   ....[102]....
        /*075c*/ 	.word	0x00004620
        /*0760*/ 	.word	0x000000ff
        /*0764*/ 	.word	0x00000000
        /*0768*/ 	.short	0x010a
        /*076a*/ 	.byte	0x04
	.zero		1


	//   ....[103]....
        /*076c*/ 	.word	0x000046b0
        /*0770*/ 	.word	0x000000ff
        /*0774*/ 	.word	0x00000000
        /*0778*/ 	.short	0x010a
        /*077a*/ 	.byte	0x05
	.zero		1


	//   ....[104]....
        /*077c*/ 	.word	0x00004740
        /*0780*/ 	.word	0x000000ff
        /*0784*/ 	.word	0x00000000
        /*0788*/ 	.short	0x010a
        /*078a*/ 	.byte	0x05
	.zero		1


	//   ....[105]....
        /*078c*/ 	.word	0x000047e0
        /*0790*/ 	.word	0x00000000
        /*0794*/ 	.word	0x00000000
        /*0798*/ 	.short	0x010a
        /*079a*/ 	.byte	0xff
	.zero		1


	//   ....[106]....
        /*079c*/ 	.word	0x00004820
        /*07a0*/ 	.word	0x00000000
        /*07a4*/ 	.word	0x00000000
        /*07a8*/ 	.short	0x010a
        /*07aa*/ 	.byte	0xff
	.zero		1


	//   ....[107]....
        /*07ac*/ 	.word	0x00004890
        /*07b0*/ 	.word	0x000000ff
        /*07b4*/ 	.word	0x00000000
        /*07b8*/ 	.short	0x0101
        /*07ba*/ 	.byte	0x04
	.zero		1


	//   ....[108]....
        /*07bc*/ 	.word	0x000048d0
        /*07c0*/ 	.word	0x000000ff
        /*07c4*/ 	.word	0x000001b0
        /*07c8*/ 	.short	0x010a
        /*07ca*/ 	.byte	0x11
	.zero		1


	//   ....[109]....
        /*07cc*/ 	.word	0x00004920
        /*07d0*/ 	.word	0x000000ff
        /*07d4*/ 	.word	0x00000000
        /*07d8*/ 	.short	0x0101
        /*07da*/ 	.byte	0x04
	.zero		1


	//   ....[110]....
        /*07dc*/ 	.word	0x00004df0
        /*07e0*/ 	.word	0x00000008
        /*07e4*/ 	.word	0x00000130
        /*07e8*/ 	.short	0x010a
        /*07ea*/ 	.byte	0xff
	.zero		1


	//   ....[111]....
        /*07ec*/ 	.word	0x00004f60
        /*07f0*/ 	.word	0x00000000
        /*07f4*/ 	.word	0x00000000
        /*07f8*/ 	.short	0x0101
        /*07fa*/ 	.byte	0xff
	.zero		1


	//   ....[112]....
        /*07fc*/ 	.word	0x00005440
        /*0800*/ 	.word	0x000000ff
        /*0804*/ 	.word	0x00000128
        /*0808*/ 	.short	0x010a
        /*080a*/ 	.byte	0x15
	.zero		1


	//   ....[113]....
        /*080c*/ 	.word	0x000055d0
        /*0810*/ 	.word	0x000000ff
        /*0814*/ 	.word	0x00000110
        /*0818*/ 	.short	0x010a
        /*081a*/ 	.byte	0x15
	.zero		1


	//   ....[114]....
        /*081c*/ 	.word	0x00005740
        /*0820*/ 	.word	0x000000ff
        /*0824*/ 	.word	0x00000100
        /*0828*/ 	.short	0x010b
        /*082a*/ 	.byte	0x15
	.zero		1


	//   ....[115]....
        /*082c*/ 	.word	0x00005750
        /*0830*/ 	.word	0x000000ff
        /*0834*/ 	.word	0x00000000
        /*0838*/ 	.short	0x0101
        /*083a*/ 	.byte	0x21
	.zero		1


	//   ....[116]....
        /*083c*/ 	.word	0x00005760
        /*0840*/ 	.word	0x000000ff
        /*0844*/ 	.word	0x00000118
        /*0848*/ 	.short	0x010a
        /*084a*/ 	.byte	0x15
	.zero		1


	//   ....[117]....
        /*084c*/ 	.word	0x00005940
        /*0850*/ 	.word	0x000000ff
        /*0854*/ 	.word	0x00000108
        /*0858*/ 	.short	0x010b
        /*085a*/ 	.byte	0x15
	.zero		1


	//   ....[118]....
        /*085c*/ 	.word	0x00005950
        /*0860*/ 	.word	0x000000ff
        /*0864*/ 	.word	0x00000000
        /*0868*/ 	.short	0x0101
        /*086a*/ 	.byte	0x1f
	.zero		1


	//   ....[119]....
        /*086c*/ 	.word	0x00005980
        /*0870*/ 	.word	0x000000ff
        /*0874*/ 	.word	0x00000110
        /*0878*/ 	.short	0x010a
        /*087a*/ 	.byte	0x15
	.zero		1


	//   ....[120]....
        /*087c*/ 	.word	0x000059c0
        /*0880*/ 	.word	0x00000000
        /*0884*/ 	.word	0x00000118
        /*0888*/ 	.short	0x010a
        /*088a*/ 	.byte	0xff
	.zero		1


	//   ....[121]....
        /*088c*/ 	.word	0x00005cd0
        /*0890*/ 	.word	0x00000003
        /*0894*/ 	.word	0x00000130
        /*0898*/ 	.short	0x010a
        /*089a*/ 	.byte	0xff
	.zero		1


	//   ....[122]....
        /*089c*/ 	.word	0x00005e50
        /*08a0*/ 	.word	0x00000000
        /*08a4*/ 	.word	0x00000000
        /*08a8*/ 	.short	0x0101
        /*08aa*/ 	.byte	0xff
	.zero		1


	//   ....[123]....
        /*08ac*/ 	.word	0x000069a0
        /*08b0*/ 	.word	0x00000003
        /*08b4*/ 	.word	0x00000100
        /*08b8*/ 	.short	0x010a
        /*08ba*/ 	.byte	0xff
	.zero		1


	//   ....[124]....
        /*08bc*/ 	.word	0x000069e0
        /*08c0*/ 	.word	0x000000a1
        /*08c4*/ 	.word	0x00000150
        /*08c8*/ 	.short	0x010a
        /*08ca*/ 	.byte	0xff
	.zero		1


	//   ....[125]....
        /*08cc*/ 	.word	0x00006b20
        /*08d0*/ 	.word	0x00000003
        /*08d4*/ 	.word	0x00000100
        /*08d8*/ 	.short	0x010a
        /*08da*/ 	.byte	0xff
	.zero		1


	//   ....[126]....
        /*08dc*/ 	.word	0x00006c50
        /*08e0*/ 	.word	0x00000000
        /*08e4*/ 	.word	0x00000000
        /*08e8*/ 	.short	0x0101
        /*08ea*/ 	.byte	0xff
	.zero		1


	//   ....[127]....
        /*08ec*/ 	.word	0x00006cd0
        /*08f0*/ 	.word	0x000000a1
        /*08f4*/ 	.word	0x00000150
        /*08f8*/ 	.short	0x010a
        /*08fa*/ 	.byte	0xff
	.zero		1


	//   ....[128]....
        /*08fc*/ 	.word	0x00008080
        /*0900*/ 	.word	0x000000c5
        /*0904*/ 	.word	0x00000100
        /*0908*/ 	.short	0x010a
        /*090a*/ 	.byte	0xff
	.zero		1


	//   ....[129]....
        /*090c*/ 	.word	0x00008160
        /*0910*/ 	.word	0x000000c5
        /*0914*/ 	.word	0x00000100
        /*0918*/ 	.short	0x010a
        /*091a*/ 	.byte	0xff
	.zero		1


	//   ....[130]....
        /*091c*/ 	.word	0x00008290
        /*0920*/ 	.word	0x00000000
        /*0924*/ 	.word	0x00000000
        /*0928*/ 	.short	0x0101
        /*092a*/ 	.byte	0xff
	.zero		1


	//   ....[131]....
        /*092c*/ 	.word	0x000086c0
        /*0930*/ 	.word	0x000000a1
        /*0934*/ 	.word	0x00000000
        /*0938*/ 	.short	0x0101
        /*093a*/ 	.byte	0xff
	.zero		1


	//   ....[132]....
        /*093c*/ 	.word	0x00009720
        /*0940*/ 	.word	0x00000000
        /*0944*/ 	.word	0x000001a0
        /*0948*/ 	.short	0x010a
        /*094a*/ 	.byte	0xff
	.zero		1


	//   ....[133]....
        /*094c*/ 	.word	0x00009780
        /*0950*/ 	.word	0x00000000
        /*0954*/ 	.word	0x00000080
        /*0958*/ 	.short	0x010a
        /*095a*/ 	.byte	0xff
	.zero		1


	//   ....[134]....
        /*095c*/ 	.word	0x000097e0
        /*0960*/ 	.word	0x00000000
        /*0964*/ 	.word	0x00000080
        /*0968*/ 	.short	0x010a
        /*096a*/ 	.byte	0xff
	.zero		1


	//   ....[135]....
        /*096c*/ 	.word	0x00009830
        /*0970*/ 	.word	0x00000003
        /*0974*/ 	.word	0x00000130
        /*0978*/ 	.short	0x010a
        /*097a*/ 	.byte	0xff
	.zero		1


	//   ....[136]....
        /*097c*/ 	.word	0x00009890
        /*0980*/ 	.word	0x00000000
        /*0984*/ 	.word	0x00000000
        /*0988*/ 	.short	0x010a
        /*098a*/ 	.byte	0xff
	.zero		1


	//   ....[137]....
        /*098c*/ 	.word	0x000098f0
        /*0990*/ 	.word	0x00000000
        /*0994*/ 	.word	0x00000000
        /*0998*/ 	.short	0x010a
        /*099a*/ 	.byte	0xff
	.zero		1


	//   ....[138]....
        /*099c*/ 	.word	0x00009950
        /*09a0*/ 	.word	0x00000000
        /*09a4*/ 	.word	0x00000000
        /*09a8*/ 	.short	0x010a
        /*09aa*/ 	.byte	0xff
	.zero		1


	//   ....[139]....
        /*09ac*/ 	.word	0x000099b0
        /*09b0*/ 	.word	0x00000000
        /*09b4*/ 	.word	0x00000000
        /*09b8*/ 	.short	0x010a
        /*09ba*/ 	.byte	0xff
	.zero		1


	//   ....[140]....
        /*09bc*/ 	.word	0x00009a10
        /*09c0*/ 	.word	0x00000000
        /*09c4*/ 	.word	0x00000000
        /*09c8*/ 	.short	0x010a
        /*09ca*/ 	.byte	0xff
	.zero		1


	//   ....[141]....
        /*09cc*/ 	.word	0x00009a70
        /*09d0*/ 	.word	0x00000000
        /*09d4*/ 	.word	0x00000000
        /*09d8*/ 	.short	0x010a
        /*09da*/ 	.byte	0xff
	.zero		1


	//   ....[142]....
        /*09dc*/ 	.word	0x00009ad0
        /*09e0*/ 	.word	0x00000000
        /*09e4*/ 	.word	0x00000000
        /*09e8*/ 	.short	0x010a
        /*09ea*/ 	.byte	0xff
	.zero		1


	//   ....[143]....
        /*09ec*/ 	.word	0x00009b30
        /*09f0*/ 	.word	0x00000000
        /*09f4*/ 	.word	0x00000000
        /*09f8*/ 	.short	0x010a
        /*09fa*/ 	.byte	0xff
	.zero		1


	//   ....[144]....
        /*09fc*/ 	.word	0x00009b90
        /*0a00*/ 	.word	0x00000000
        /*0a04*/ 	.word	0x00000000
        /*0a08*/ 	.short	0x010a
        /*0a0a*/ 	.byte	0xff
	.zero		1


	//   ....[145]....
        /*0a0c*/ 	.word	0x00009bf0
        /*0a10*/ 	.word	0x00000000
        /*0a14*/ 	.word	0x00000000
        /*0a18*/ 	.short	0x010a
        /*0a1a*/ 	.byte	0xff
	.zero		1


	//   ....[146]....
        /*0a1c*/ 	.word	0x00009c50
        /*0a20*/ 	.word	0x00000000
        /*0a24*/ 	.word	0x00000000
        /*0a28*/ 	.short	0x010a
        /*0a2a*/ 	.byte	0xff
	.zero		1


	//   ....[147]....
        /*0a2c*/ 	.word	0x00009cb0
        /*0a30*/ 	.word	0x00000000
        /*0a34*/ 	.word	0x00000000
        /*0a38*/ 	.short	0x010a
        /*0a3a*/ 	.byte	0xff
	.zero		1


	//   ....[148]....
        /*0a3c*/ 	.word	0x00009d10
        /*0a40*/ 	.word	0x00000000
        /*0a44*/ 	.word	0x00000000
        /*0a48*/ 	.short	0x010a
        /*0a4a*/ 	.byte	0xff
	.zero		1


	//   ....[149]....
        /*0a4c*/ 	.word	0x00009d70
        /*0a50*/ 	.word	0x00000000
        /*0a54*/ 	.word	0x00000000
        /*0a58*/ 	.short	0x010a
        /*0a5a*/ 	.byte	0xff
	.zero		1


	//   ....[150]....
        /*0a5c*/ 	.word	0x00009dd0
        /*0a60*/ 	.word	0x00000000
        /*0a64*/ 	.word	0x00000000
        /*0a68*/ 	.short	0x010a
        /*0a6a*/ 	.byte	0xff
	.zero		1


	//   ....[151]....
        /*0a6c*/ 	.word	0x00009e20
        /*0a70*/ 	.word	0x00000002
        /*0a74*/ 	.word	0x00000190
        /*0a78*/ 	.short	0x010a
        /*0a7a*/ 	.byte	0xff
	.zero		1


	//   ....[152]....
        /*0a7c*/ 	.word	0x00009e80
        /*0a80*/ 	.word	0x00000002
        /*0a84*/ 	.word	0x00000140
        /*0a88*/ 	.short	0x010a
        /*0a8a*/ 	.byte	0xff
	.zero		1


	//   ....[153]....
        /*0a8c*/ 	.word	0x00009ed0
        /*0a90*/ 	.word	0x00000002
        /*0a94*/ 	.word	0x00000130
        /*0a98*/ 	.short	0x010a
        /*0a9a*/ 	.byte	0xff
	.zero		1


	//   ....[154]....
        /*0a9c*/ 	.word	0x00009f30
        /*0aa0*/ 	.word	0x00000000
        /*0aa4*/ 	.word	0x00000140
        /*0aa8*/ 	.short	0x010a
        /*0aaa*/ 	.byte	0xff
	.zero		1


	//   ....[155]....
        /*0aac*/ 	.word	0x00009f90
        /*0ab0*/ 	.word	0x00000000
        /*0ab4*/ 	.word	0x00000008
        /*0ab8*/ 	.short	0x010a
        /*0aba*/ 	.byte	0xff
	.zero		1


	//   ....[156]....
        /*0abc*/ 	.word	0x0000a080
        /*0ac0*/ 	.word	0x00000000
        /*0ac4*/ 	.word	0x00000008
        /*0ac8*/ 	.short	0x010a
        /*0aca*/ 	.byte	0xff
	.zero		1


	//   ....[157]....
        /*0acc*/ 	.word	0x0000a0d0
        /*0ad0*/ 	.word	0x00000000
        /*0ad4*/ 	.word	0x00000130
        /*0ad8*/ 	.short	0x010a
        /*0ada*/ 	.byte	0xff
	.zero		1


	//   ....[158]....
        /*0adc*/ 	.word	0x0000a130
        /*0ae0*/ 	.word	0x00000000
        /*0ae4*/ 	.word	0x00000170
        /*0ae8*/ 	.short	0x010a
        /*0aea*/ 	.byte	0xff
	.zero		1


	//   ....[159]....
        /*0aec*/ 	.word	0x0000a190
        /*0af0*/ 	.word	0x00000000
        /*0af4*/ 	.word	0x00000000
        /*0af8*/ 	.short	0x010a
        /*0afa*/ 	.byte	0xff
	.zero		1


	//   ....[160]....
        /*0afc*/ 	.word	0x0000a1f0
        /*0b00*/ 	.word	0x00000000
        /*0b04*/ 	.word	0x00000000
        /*0b08*/ 	.short	0x010a
        /*0b0a*/ 	.byte	0xff
	.zero		1


	//   ....[161]....
        /*0b0c*/ 	.word	0x0000a250
        /*0b10*/ 	.word	0x00000000
        /*0b14*/ 	.word	0x00000000
        /*0b18*/ 	.short	0x010a
        /*0b1a*/ 	.byte	0xff
	.zero		1


	//   ....[162]....
        /*0b1c*/ 	.word	0x0000a2b0
        /*0b20*/ 	.word	0x00000000
        /*0b24*/ 	.word	0x00000000
        /*0b28*/ 	.short	0x010a
        /*0b2a*/ 	.byte	0xff
	.zero		1


	//   ....[163]....
        /*0b2c*/ 	.word	0x0000a310
        /*0b30*/ 	.word	0x00000000
        /*0b34*/ 	.word	0x000001b0
        /*0b38*/ 	.short	0x010a
        /*0b3a*/ 	.byte	0xff
	.zero		1


	//   ....[164]....
        /*0b3c*/ 	.word	0x0000a360
        /*0b40*/ 	.word	0x00000008
        /*0b44*/ 	.word	0x00000130
        /*0b48*/ 	.short	0x010a
        /*0b4a*/ 	.byte	0xff
	.zero		1


	//   ....[165]....
        /*0b4c*/ 	.word	0x0000a3c0
        /*0b50*/ 	.word	0x00000000
        /*0b54*/ 	.word	0x00000128
        /*0b58*/ 	.short	0x010a
        /*0b5a*/ 	.byte	0xff
	.zero		1


	//   ....[166]....
        /*0b5c*/ 	.word	0x0000a420
        /*0b60*/ 	.word	0x00000005
        /*0b64*/ 	.word	0x00000110
        /*0b68*/ 	.short	0x010a
        /*0b6a*/ 	.byte	0xff
	.zero		1


	//   ....[167]....
        /*0b6c*/ 	.word	0x0000a480
        /*0b70*/ 	.word	0x00000005
        /*0b74*/ 	.word	0x00000118
        /*0b78*/ 	.short	0x010a
        /*0b7a*/ 	.byte	0xff
	.zero		1


	//   ....[168]....
        /*0b7c*/ 	.word	0x0000a4e0
        /*0b80*/ 	.word	0x00000000
        /*0b84*/ 	.word	0x00000110
        /*0b88*/ 	.short	0x010a
        /*0b8a*/ 	.byte	0xff
	.zero		1


	//   ....[169]....
        /*0b8c*/ 	.word	0x0000a530
        /*0b90*/ 	.word	0x00000003
        /*0b94*/ 	.word	0x00000130
        /*0b98*/ 	.short	0x010a
        /*0b9a*/ 	.byte	0xff
	.zero		1


	//   ....[170]....
        /*0b9c*/ 	.word	0x0000a580
        /*0ba0*/ 	.word	0x00000003
        /*0ba4*/ 	.word	0x00000100
        /*0ba8*/ 	.short	0x010a
        /*0baa*/ 	.byte	0xff
	.zero		1


	//   ....[171]....
        /*0bac*/ 	.word	0x0000a5d0
        /*0bb0*/ 	.word	0x000000a1
        /*0bb4*/ 	.word	0x00000150
        /*0bb8*/ 	.short	0x010a
        /*0bba*/ 	.byte	0xff
	.zero		1


	//   ....[172]....
        /*0bbc*/ 	.word	0x0000a620
        /*0bc0*/ 	.word	0x000000c5
        /*0bc4*/ 	.word	0x00000100
        /*0bc8*/ 	.short	0x010a
        /*0bca*/ 	.byte	0xff
	.zero		1


	//----- nvinfo : EIATTR_NUM_MBARRIERS
	.align		4
.L_47:
        /*0bcc*/ 	.byte	0x03, 0x38
        /*0bce*/ 	.short	0x0037


	//----- nvinfo : EIATTR_EXIT_INSTR_OFFSETS
	.align		4
        /*0bd0*/ 	.byte	0x04, 0x1c
        /*0bd2*/ 	.short	(.L_49 - .L_48)


	//   ....[0]....
.L_48:
        /*0bd4*/ 	.word	0x00003360


	//   ....[1]....
        /*0bd8*/ 	.word	0x00003850


	//   ....[2]....
        /*0bdc*/ 	.word	0x000038b0


	//   ....[3]....
        /*0be0*/ 	.word	0x00004b50


	//   ....[4]....
        /*0be4*/ 	.word	0x000059f0


	//   ....[5]....
        /*0be8*/ 	.word	0x00005a30


	//   ....[6]....
        /*0bec*/ 	.word	0x00009710


	//----- nvinfo : EIATTR_MAX_THREADS
	.align		4
.L_49:
        /*0bf0*/ 	.byte	0x04, 0x05
        /*0bf2*/ 	.short	(.L_51 - .L_50)
.L_50:
        /*0bf4*/ 	.word	0x00000100
        /*0bf8*/ 	.word	0x00000001
        /*0bfc*/ 	.word	0x00000001


	//----- nvinfo : EIATTR_CRS_STACK_SIZE
	.align		4
.L_51:
        /*0c00*/ 	.byte	0x04, 0x1e
        /*0c02*/ 	.short	(.L_53 - .L_52)
.L_52:
        /*0c04*/ 	.word	0x00000000


	//----- nvinfo : EIATTR_CBANK_PARAM_SIZE
	.align		4
.L_53:
        /*0c08*/ 	.byte	0x03, 0x19
        /*0c0a*/ 	.short	0x0800


	//----- nvinfo : EIATTR_PARAM_CBANK
	.align		4
        /*0c0c*/ 	.byte	0x04, 0x0a
        /*0c0e*/ 	.short	(.L_55 - .L_54)
	.align		4
.L_54:
        /*0c10*/ 	.word	index@(.nv.constant0._ZN7cutlass13device_kernelINS_4gemm6kernel13GemmUniversalIN4cute5tupleIJiiiiEEENS1_10collective13CollectiveMmaINS1_35MainloopSm100TmaUmmaWarpSpecializedILi16ELi2ELi4ENS5_IJNS4_1CILi8EEENSA_ILi1EEESC_EEEEENS5_IJNSA_ILi256EEENSA_ILi128EEENSA_ILi64EEEEEENS_12float_e4m3_tENS5_IJlSC_lEEESJ_SK_NS4_8TiledMMAINS4_8MMA_AtomIJNS4_10MMA_TraitsINS4_25SM100_MMA_F8F6F4_2x1SM_SSEJSJ_SJ_fSF_SG_NS4_17integral_constantINS4_4UMMA5MajorELSR_0EEESS_NSP_INSQ_7ScaleInELST_0EEESU_EEEEEENS4_6LayoutINS5_IJSC_SC_SC_EEENS5_IJNSA_ILi0EEESZ_SZ_EEEEENS5_IJNS4_10UnderscoreES12_S12_EEEEENS4_18SM100_TMA_2SM_LOADENS4_14ComposedLayoutINS4_7SwizzleILi2ELi4ELi3EEENS4_18smem_ptr_flag_bitsILi8EEENSX_INS5_IJSB_SH_EEENS5_IJSH_SC_EEEEEEEvNS4_8identityENS4_28SM100_TMA_2SM_LOAD_MULTICASTES1E_vS1F_EENS_8epilogue10collective18CollectiveEpilogueINS1I_23Sm100TmaWarpSpecializedILi2ELi2ELi64ELb0ELb0EEEJNS5_IJSG_SG_SH_EEENS5_IJNSX_ISG_SC_EENSX_ISH_SC_EEEEESJ_SK_SJ_SK_NS1I_6fusion15FusionCallbacksIS1M_NS1R_17LinearCombinationISJ_fSJ_fLNS_15FloatRoundStyleE2EEES1N_S1Q_JEEENS4_5SM1004TMEM4LOAD26SM100_TMEM_LOAD_32dp32b64xENS4_13SM90_TMA_LOADES1E_NS4_39AutoVectorizingCopyWithAssumedAlignmentILi128EEENS4_14SM90_TMA_STOREES1E_S23_S23_EEEvvEEEEvNT_6ParamsE)
        /*0c14*/ 	.short	0x0380
        /*0c16*/ 	.short	0x0800


	//----- nvinfo : EIATTR_SW_WAR
	.align		4
.L_55:
        /*0c18*/ 	.byte	0x04, 0x36
        /*0c1a*/ 	.short	(.L_57 - .L_56)
.L_56:
        /*0c1c*/ 	.word	0x00000008
.L_57:


//--------------------- .nv.callgraph             --------------------------
	.section	.nv.callgraph,"",@"SHT_CUDA_CALLGRAPH"
	.align	4
	.sectionentsize	8
	.align		4
        /*0000*/ 	.word	0x00000000
	.align		4
        /*0004*/ 	.word	0xffffffff
	.align		4
        /*0008*/ 	.word	index@(_ZN7cutlass13device_kernelINS_4gemm6kernel13GemmUniversalIN4cute5tupleIJiiiiEEENS1_10collective13CollectiveMmaINS1_35MainloopSm100TmaUmmaWarpSpecializedILi16ELi2ELi4ENS5_IJNS4_1CILi8EEENSA_ILi1EEESC_EEEEENS5_IJNSA_ILi256EEENSA_ILi128EEENSA_ILi64EEEEEENS_12float_e4m3_tENS5_IJlSC_lEEESJ_SK_NS4_8TiledMMAINS4_8MMA_AtomIJNS4_10MMA_TraitsINS4_25SM100_MMA_F8F6F4_2x1SM_SSEJSJ_SJ_fSF_SG_NS4_17integral_constantINS4_4UMMA5MajorELSR_0EEESS_NSP_INSQ_7ScaleInELST_0EEESU_EEEEEENS4_6LayoutINS5_IJSC_SC_SC_EEENS5_IJNSA_ILi0EEESZ_SZ_EEEEENS5_IJNS4_10UnderscoreES12_S12_EEEEENS4_18SM100_TMA_2SM_LOADENS4_14ComposedLayoutINS4_7SwizzleILi2ELi4ELi3EEENS4_18smem_ptr_flag_bitsILi8EEENSX_INS5_IJSB_SH_EEENS5_IJSH_SC_EEEEEEEvNS4_8identityENS4_28SM100_TMA_2SM_LOAD_MULTICASTES1E_vS1F_EENS_8epilogue10collective18CollectiveEpilogueINS1I_23Sm100TmaWarpSpecializedILi2ELi2ELi64ELb0ELb0EEEJNS5_IJSG_SG_SH_EEENS5_IJNSX_ISG_SC_EENSX_ISH_SC_EEEEESJ_SK_SJ_SK_NS1I_6fusion15FusionCallbacksIS1M_NS1R_17LinearCombinationISJ_fSJ_fLNS_15FloatRoundStyleE2EEES1N_S1Q_JEEENS4_5SM1004TMEM4LOAD26SM100_TMEM_LOAD_32dp32b64xENS4_13SM90_TMA_LOADES1E_NS4_39AutoVectorizingCopyWithAssumedAlignmentILi128EEENS4_14SM90_TMA_STOREES1E_S23_S23_EEEvvEEEEvNT_6ParamsE)
	.align		4
        /*000c*/ 	.word	index@(__assertfail)
	.align		4
        /*0010*/ 	.word	0x00000000
	.align		4
        /*0014*/ 	.word	0xfffffffe
	.align		4
        /*0018*/ 	.word	0x00000000
	.align		4
        /*001c*/ 	.word	0xfffffffd
	.align		4
        /*0020*/ 	.word	0x00000000
	.align		4
        /*0024*/ 	.word	0xfffffffc


//--------------------- .nv.constant4             --------------------------
	.section	.nv.constant4,"a",@progbits
	.align	8
	.align		8
.nv.constant4:
        /*0000*/ 	.dword	__assertfail
	.align		8
        /*0008*/ 	.dword	__unnamed_1
	.align		8
        /*0010*/ 	.dword	__unnamed_2
	.align		8
        /*0018*/ 	.dword	_ZN40_INTERNAL_47015c1a_4_k_cu_f27a72ee_271194cuda3std3__45__cpo5beginE
	.align		8
        /*0020*/ 	.dword	_ZN40_INTERNAL_47015c1a_4_k_cu_f27a72ee_271194cuda3std3__45__cpo3endE
	.align		8
        /*0028*/ 	.dword	_ZN40_INTERNAL_47015c1a_4_k_cu_f27a72ee_271194cuda3std3__45__cpo6cbeginE
	.align		8
        /*0030*/ 	.dword	_ZN40_INTERNAL_47015c1a_4_k_cu_f27a72ee_271194cuda3std3__45__cpo4cendE
	.align		8
        /*0038*/ 	.dword	_ZN40_INTERNAL_47015c1a_4_k_cu_f27a72ee_271194cuda3std3__442_GLOBAL__N__47015c1a_4_k_cu_f27a72ee_271196ignoreE
	.align		8
        /*0040*/ 	.dword	_ZN40_INTERNAL_47015c1a_4_k_cu_f27a72ee_271194cuda3std3__419piecewise_constructE
	.align		8
        /*0048*/ 	.dword	_ZN40_INTERNAL_47015c1a_4_k_cu_f27a72ee_271194cuda3std3__48in_placeE
	.align		8
        /*0050*/ 	.dword	_ZN40_INTERNAL_47015c1a_4_k_cu_f27a72ee_271194cuda3std6ranges3__45__cpo4swapE
	.align		8
        /*0058*/ 	.dword	_ZN40_INTERNAL_47015c1a_4_k_cu_f27a72ee_271194cuda3std6ranges3__45__cpo9iter_moveE
	.align		8
        /*0060*/ 	.dword	_ZN40_INTERNAL_47015c1a_4_k_cu_f27a72ee_271194cute7productE
	.align		8
        /*0068*/ 	.dword	_ZN40_INTERNAL_47015c1a_4_k_cu_f27a72ee_271194cute1_E
	.align		8
        /*0070*/ 	.dword	$str$25
	.align		8
        /*0078*/ 	.dword	$str$26
	.align		8
        /*0080*/ 	.dword	$str$27
	.align		8
        /*0088*/ 	.dword	$str$28


//--------------------- .text._ZN7cutlass13device_kernelINS_4gemm6kernel13GemmUniversalIN4cute5tupleIJiiiiEEENS1_10collective13CollectiveMmaINS1_35MainloopSm100TmaUmmaWarpSpecializedILi16ELi2ELi4ENS5_IJNS4_1CILi8EEENSA_ILi1EEESC_EEEEENS5_IJNSA_ILi256EEENSA_ILi128EEENSA_ILi64EEEEEENS_12float_e4m3_tENS5_IJlSC_lEEESJ_SK_NS4_8TiledMMAINS4_8MMA_AtomIJNS4_10MMA_TraitsINS4_25SM100_MMA_F8F6F4_2x1SM_SSEJSJ_SJ_fSF_SG_NS4_17integral_constantINS4_4UMMA5MajorELSR_0EEESS_NSP_INSQ_7ScaleInELST_0EEESU_EEEEEENS4_6LayoutINS5_IJSC_SC_SC_EEENS5_IJNSA_ILi0EEESZ_SZ_EEEEENS5_IJNS4_10UnderscoreES12_S12_EEEEENS4_18SM100_TMA_2SM_LOADENS4_14ComposedLayoutINS4_7SwizzleILi2ELi4ELi3EEENS4_18smem_ptr_flag_bitsILi8EEENSX_INS5_IJSB_SH_EEENS5_IJSH_SC_EEEEEEEvNS4_8identityENS4_28SM100_TMA_2SM_LOAD_MULTICASTES1E_vS1F_EENS_8epilogue10collective18CollectiveEpilogueINS1I_23Sm100TmaWarpSpecializedILi2ELi2ELi64ELb0ELb0EEEJNS5_IJSG_SG_SH_EEENS5_IJNSX_ISG_SC_EENSX_ISH_SC_EEEEESJ_SK_SJ_SK_NS1I_6fusion15FusionCallbacksIS1M_NS1R_17LinearCombinationISJ_fSJ_fLNS_15FloatRoundStyleE2EEES1N_S1Q_JEEENS4_5SM1004TMEM4LOAD26SM100_TMEM_LOAD_32dp32b64xENS4_13SM90_TMA_LOADES1E_NS4_39AutoVectorizingCopyWithAssumedAlignmentILi128EEENS4_14SM90_TMA_STOREES1E_S23_S23_EEEvvEEEEvNT_6ParamsE --------------------------
	.section	.text._ZN7cutlass13device_kernelINS_4gemm6kernel13GemmUniversalIN4cute5tupleIJiiiiEEENS1_10collective13CollectiveMmaINS1_35MainloopSm100TmaUmmaWarpSpecializedILi16ELi2ELi4ENS5_IJNS4_1CILi8EEENSA_ILi1EEESC_EEEEENS5_IJNSA_ILi256EEENSA_ILi128EEENSA_ILi64EEEEEENS_12float_e4m3_tENS5_IJlSC_lEEESJ_SK_NS4_8TiledMMAINS4_8MMA_AtomIJNS4_10MMA_TraitsINS4_25SM100_MMA_F8F6F4_2x1SM_SSEJSJ_SJ_fSF_SG_NS4_17integral_constantINS4_4UMMA5MajorELSR_0EEESS_NSP_INSQ_7ScaleInELST_0EEESU_EEEEEENS4_6LayoutINS5_IJSC_SC_SC_EEENS5_IJNSA_ILi0EEESZ_SZ_EEEEENS5_IJNS4_10UnderscoreES12_S12_EEEEENS4_18SM100_TMA_2SM_LOADENS4_14ComposedLayoutINS4_7SwizzleILi2ELi4ELi3EEENS4_18smem_ptr_flag_bitsILi8EEENSX_INS5_IJSB_SH_EEENS5_IJSH_SC_EEEEEEEvNS4_8identityENS4_28SM100_TMA_2SM_LOAD_MULTICASTES1E_vS1F_EENS_8epilogue10collective18CollectiveEpilogueINS1I_23Sm100TmaWarpSpecializedILi2ELi2ELi64ELb0ELb0EEEJNS5_IJSG_SG_SH_EEENS5_IJNSX_ISG_SC_EENSX_ISH_SC_EEEEESJ_SK_SJ_SK_NS1I_6fusion15FusionCallbacksIS1M_NS1R_17LinearCombinationISJ_fSJ_fLNS_15FloatRoundStyleE2EEES1N_S1Q_JEEENS4_5SM1004TMEM4LOAD26SM100_TMEM_LOAD_32dp32b64xENS4_13SM90_TMA_LOADES1E_NS4_39AutoVectorizingCopyWithAssumedAlignmentILi128EEENS4_14SM90_TMA_STOREES1E_S23_S23_EEEvvEEEEvNT_6ParamsE,"ax",@progbits
	.align	128
.text._ZN7cutlass13device_kernelINS_4gemm6kernel13GemmUniversalIN4cute5tupleIJiiiiEEENS1_10collective13CollectiveMmaINS1_35MainloopSm100TmaUmmaWarpSpecializedILi16ELi2ELi4ENS5_IJNS4_1CILi8EEENSA_ILi1EEESC_EEEEENS5_IJNSA_ILi256EEENSA_ILi128EEENSA_ILi64EEEEEENS_12float_e4m3_tENS5_IJlSC_lEEESJ_SK_NS4_8TiledMMAINS4_8MMA_AtomIJNS4_10MMA_TraitsINS4_25SM100_MMA_F8F6F4_2x1SM_SSEJSJ_SJ_fSF_SG_NS4_17integral_constantINS4_4UMMA5MajorELSR_0EEESS_NSP_INSQ_7ScaleInELST_0EEESU_EEEEEENS4_6LayoutINS5_IJSC_SC_SC_EEENS5_IJNSA_ILi0EEESZ_SZ_EEEEENS5_IJNS4_10UnderscoreES12_S12_EEEEENS4_18SM100_TMA_2SM_LOADENS4_14ComposedLayoutINS4_7SwizzleILi2ELi4ELi3EEENS4_18smem_ptr_flag_bitsILi8EEENSX_INS5_IJSB_SH_EEENS5_IJSH_SC_EEEEEEEvNS4_8identityENS4_28SM100_TMA_2SM_LOAD_MULTICASTES1E_vS1F_EENS_8epilogue10collective18CollectiveEpilogueINS1I_23Sm100TmaWarpSpecializedILi2ELi2ELi64ELb0ELb0EEEJNS5_IJSG_SG_SH_EEENS5_IJNSX_ISG_SC_EENSX_ISH_SC_EEEEESJ_SK_SJ_SK_NS1I_6fusion15FusionCallbacksIS1M_NS1R_17LinearCombinationISJ_fSJ_fLNS_15FloatRoundStyleE2EEES1N_S1Q_JEEENS4_5SM1004TMEM4LOAD26SM100_TMEM_LOAD_32dp32b64xENS4_13SM90_TMA_LOADES1E_NS4_39AutoVectorizingCopyWithAssumedAlignmentILi128EEENS4_14SM90_TMA_STOREES1E_S23_S23_EEEvvEEEEvNT_6ParamsE:
        .type           _ZN7cutlass13device_kernelINS_4gemm6kernel13GemmUniversalIN4cute5tupleIJiiiiEEENS1_10collective13CollectiveMmaINS1_35MainloopSm100TmaUmmaWarpSpecializedILi16ELi2ELi4ENS5_IJNS4_1CILi8EEENSA_ILi1EEESC_EEEEENS5_IJNSA_ILi256EEENSA_ILi128EEENSA_ILi64EEEEEENS_12float_e4m3_tENS5_IJlSC_lEEESJ_SK_NS4_8TiledMMAINS4_8MMA_AtomIJNS4_10MMA_TraitsINS4_25SM100_MMA_F8F6F4_2x1SM_SSEJSJ_SJ_fSF_SG_NS4_17integral_constantINS4_4UMMA5MajorELSR_0EEESS_NSP_INSQ_7ScaleInELST_0EEESU_EEEEEENS4_6LayoutINS5_IJSC_SC_SC_EEENS5_IJNSA_ILi0EEESZ_SZ_EEEEENS5_IJNS4_10UnderscoreES12_S12_EEEEENS4_18SM100_TMA_2SM_LOADENS4_14ComposedLayoutINS4_7SwizzleILi2ELi4ELi3EEENS4_18smem_ptr_flag_bitsILi8EEENSX_INS5_IJSB_SH_EEENS5_IJSH_SC_EEEEEEEvNS4_8identityENS4_28SM100_TMA_2SM_LOAD_MULTICASTES1E_vS1F_EENS_8epilogue10collective18CollectiveEpilogueINS1I_23Sm100TmaWarpSpecializedILi2ELi2ELi64ELb0ELb0EEEJNS5_IJSG_SG_SH_EEENS5_IJNSX_ISG_SC_EENSX_ISH_SC_EEEEESJ_SK_SJ_SK_NS1I_6fusion15FusionCallbacksIS1M_NS1R_17LinearCombinationISJ_fSJ_fLNS_15FloatRoundStyleE2EEES1N_S1Q_JEEENS4_5SM1004TMEM4LOAD26SM100_TMEM_LOAD_32dp32b64xENS4_13SM90_TMA_LOADES1E_NS4_39AutoVectorizingCopyWithAssumedAlignmentILi128EEENS4_14SM90_TMA_STOREES1E_S23_S23_EEEvvEEEEvNT_6ParamsE,@function
        .size           _ZN7cutlass13device_kernelINS_4gemm6kernel13GemmUniversalIN4cute5tupleIJiiiiEEENS1_10collective13CollectiveMmaINS1_35MainloopSm100TmaUmmaWarpSpecializedILi16ELi2ELi4ENS5_IJNS4_1CILi8EEENSA_ILi1EEESC_EEEEENS5_IJNSA_ILi256EEENSA_ILi128EEENSA_ILi64EEEEEENS_12float_e4m3_tENS5_IJlSC_lEEESJ_SK_NS4_8TiledMMAINS4_8MMA_AtomIJNS4_10MMA_TraitsINS4_25SM100_MMA_F8F6F4_2x1SM_SSEJSJ_SJ_fSF_SG_NS4_17integral_constantINS4_4UMMA5MajorELSR_0EEESS_NSP_INSQ_7ScaleInELST_0EEESU_EEEEEENS4_6LayoutINS5_IJSC_SC_SC_EEENS5_IJNSA_ILi0EEESZ_SZ_EEEEENS5_IJNS4_10UnderscoreES12_S12_EEEEENS4_18SM100_TMA_2SM_LOADENS4_14ComposedLayoutINS4_7SwizzleILi2ELi4ELi3EEENS4_18smem_ptr_flag_bitsILi8EEENSX_INS5_IJSB_SH_EEENS5_IJSH_SC_EEEEEEEvNS4_8identityENS4_28SM100_TMA_2SM_LOAD_MULTICASTES1E_vS1F_EENS_8epilogue10collective18CollectiveEpilogueINS1I_23Sm100TmaWarpSpecializedILi2ELi2ELi64ELb0ELb0EEEJNS5_IJSG_SG_SH_EEENS5_IJNSX_ISG_SC_EENSX_ISH_SC_EEEEESJ_SK_SJ_SK_NS1I_6fusion15FusionCallbacksIS1M_NS1R_17LinearCombinationISJ_fSJ_fLNS_15FloatRoundStyleE2EEES1N_S1Q_JEEENS4_5SM1004TMEM4LOAD26SM100_TMEM_LOAD_32dp32b64xENS4_13SM90_TMA_LOADES1E_NS4_39AutoVectorizingCopyWithAssumedAlignmentILi128EEENS4_14SM90_TMA_STOREES1E_S23_S23_EEEvvEEEEvNT_6ParamsE,(.L_x_201 - _ZN7cutlass13device_kernelINS_4gemm6kernel13GemmUniversalIN4cute5tupleIJiiiiEEENS1_10collective13CollectiveMmaINS1_35MainloopSm100TmaUmmaWarpSpecializedILi16ELi2ELi4ENS5_IJNS4_1CILi8EEENSA_ILi1EEESC_EEEEENS5_IJNSA_ILi256EEENSA_ILi128EEENSA_ILi64EEEEEENS_12float_e4m3_tENS5_IJlSC_lEEESJ_SK_NS4_8TiledMMAINS4_8MMA_AtomIJNS4_10MMA_TraitsINS4_25SM100_MMA_F8F6F4_2x1SM_SSEJSJ_SJ_fSF_SG_NS4_17integral_constantINS4_4UMMA5MajorELSR_0EEESS_NSP_INSQ_7ScaleInELST_0EEESU_EEEEEENS4_6LayoutINS5_IJSC_SC_SC_EEENS5_IJNSA_ILi0EEESZ_SZ_EEEEENS5_IJNS4_10UnderscoreES12_S12_EEEEENS4_18SM100_TMA_2SM_LOADENS4_14ComposedLayoutINS4_7SwizzleILi2ELi4ELi3EEENS4_18smem_ptr_flag_bitsILi8EEENSX_INS5_IJSB_SH_EEENS5_IJSH_SC_EEEEEEEvNS4_8identityENS4_28SM100_TMA_2SM_LOAD_MULTICASTES1E_vS1F_EENS_8epilogue10collective18CollectiveEpilogueINS1I_23Sm100TmaWarpSpecializedILi2ELi2ELi64ELb0ELb0EEEJNS5_IJSG_SG_SH_EEENS5_IJNSX_ISG_SC_EENSX_ISH_SC_EEEEESJ_SK_SJ_SK_NS1I_6fusion15FusionCallbacksIS1M_NS1R_17LinearCombinationISJ_fSJ_fLNS_15FloatRoundStyleE2EEES1N_S1Q_JEEENS4_5SM1004TMEM4LOAD26SM100_TMEM_LOAD_32dp32b64xENS4_13SM90_TMA_LOADES1E_NS4_39AutoVectorizingCopyWithAssumedAlignmentILi128EEENS4_14SM90_TMA_STOREES1E_S23_S23_EEEvvEEEEvNT_6ParamsE)
        .other          _ZN7cutlass13device_kernelINS_4gemm6kernel13GemmUniversalIN4cute5tupleIJiiiiEEENS1_10collective13CollectiveMmaINS1_35MainloopSm100TmaUmmaWarpSpecializedILi16ELi2ELi4ENS5_IJNS4_1CILi8EEENSA_ILi1EEESC_EEEEENS5_IJNSA_ILi256EEENSA_ILi128EEENSA_ILi64EEEEEENS_12float_e4m3_tENS5_IJlSC_lEEESJ_SK_NS4_8TiledMMAINS4_8MMA_AtomIJNS4_10MMA_TraitsINS4_25SM100_MMA_F8F6F4_2x1SM_SSEJSJ_SJ_fSF_SG_NS4_17integral_constantINS4_4UMMA5MajorELSR_0EEESS_NSP_INSQ_7ScaleInELST_0EEESU_EEEEEENS4_6LayoutINS5_IJSC_SC_SC_EEENS5_IJNSA_ILi0EEESZ_SZ_EEEEENS5_IJNS4_10UnderscoreES12_S12_EEEEENS4_18SM100_TMA_2SM_LOADENS4_14ComposedLayoutINS4_7SwizzleILi2ELi4ELi3EEENS4_18smem_ptr_flag_bitsILi8EEENSX_INS5_IJSB_SH_EEENS5_IJSH_SC_EEEEEEEvNS4_8identityENS4_28SM100_TMA_2SM_LOAD_MULTICASTES1E_vS1F_EENS_8epilogue10collective18CollectiveEpilogueINS1I_23Sm100TmaWarpSpecializedILi2ELi2ELi64ELb0ELb0EEEJNS5_IJSG_SG_SH_EEENS5_IJNSX_ISG_SC_EENSX_ISH_SC_EEEEESJ_SK_SJ_SK_NS1I_6fusion15FusionCallbacksIS1M_NS1R_17LinearCombinationISJ_fSJ_fLNS_15FloatRoundStyleE2EEES1N_S1Q_JEEENS4_5SM1004TMEM4LOAD26SM100_TMEM_LOAD_32dp32b64xENS4_13SM90_TMA_LOADES1E_NS4_39AutoVectorizingCopyWithAssumedAlignmentILi128EEENS4_14SM90_TMA_STOREES1E_S23_S23_EEEvvEEEEvNT_6ParamsE,@"STO_CUDA_ENTRY STV_DEFAULT"
_ZN7cutlass13device_kernelINS_4gemm6kernel13GemmUniversalIN4cute5tupleIJiiiiEEENS1_10collective13CollectiveMmaINS1_35MainloopSm100TmaUmmaWarpSpecializedILi16ELi2ELi4ENS5_IJNS4_1CILi8EEENSA_ILi1EEESC_EEEEENS5_IJNSA_ILi256EEENSA_ILi128EEENSA_ILi64EEEEEENS_12float_e4m3_tENS5_IJlSC_lEEESJ_SK_NS4_8TiledMMAINS4_8MMA_AtomIJNS4_10MMA_TraitsINS4_25SM100_MMA_F8F6F4_2x1SM_SSEJSJ_SJ_fSF_SG_NS4_17integral_constantINS4_4UMMA5MajorELSR_0EEESS_NSP_INSQ_7ScaleInELST_0EEESU_EEEEEENS4_6LayoutINS5_IJSC_SC_SC_EEENS5_IJNSA_ILi0EEESZ_SZ_EEEEENS5_IJNS4_10UnderscoreES12_S12_EEEEENS4_18SM100_TMA_2SM_LOADENS4_14ComposedLayoutINS4_7SwizzleILi2ELi4ELi3EEENS4_18smem_ptr_flag_bitsILi8EEENSX_INS5_IJSB_SH_EEENS5_IJSH_SC_EEEEEEEvNS4_8identityENS4_28SM100_TMA_2SM_LOAD_MULTICASTES1E_vS1F_EENS_8epilogue10collective18CollectiveEpilogueINS1I_23Sm100TmaWarpSpecializedILi2ELi2ELi64ELb0ELb0EEEJNS5_IJSG_SG_SH_EEENS5_IJNSX_ISG_SC_EENSX_ISH_SC_EEEEESJ_SK_SJ_SK_NS1I_6fusion15FusionCallbacksIS1M_NS1R_17LinearCombinationISJ_fSJ_fLNS_15FloatRoundStyleE2EEES1N_S1Q_JEEENS4_5SM1004TMEM4LOAD26SM100_TMEM_LOAD_32dp32b64xENS4_13SM90_TMA_LOADES1E_NS4_39AutoVectorizingCopyWithAssumedAlignmentILi128EEENS4_14SM90_TMA_STOREES1E_S23_S23_EEEvvEEEEvNT_6ParamsE:
[----:B------:R-:W1:Y:S01]  /*0000*/  LDC R1, c[0x0][0x37c] ;  /* 0x0000df00ff017b82 */ /* 0x000e620000000800 */
[----:B------:R-:W2:Y:S01]  /*0010*/  S2R R170, SR_TID.X ;  /* 0x0000000000aa7919 */ /* 0x000ea20000002100 */
[----:B------:R-:W3:Y:S06]  /*0020*/  LDCU.64 UR8, c[0x0][0x890] ;  /* 0x00011200ff0877ac */ /* 0x000eec0008000a00 */
[----:B------:R-:W4:Y:S01]  /*0030*/  S2UR UR48, SR_CgaCtaId ;  /* 0x00000000003079c3 */ /* 0x000f220000008800 */
[----:B------:R-:W-:Y:S02]  /*0040*/  PRMT R158, RZ, 0x7610, R158 ;  /* 0x00007610ff9e7816 */ /* 0x000fe4000000009e */
[----:B------:R-:W-:Y:S01]  /*0050*/  ELECT P1, URZ, PT ;  /* 0x0000000000ff782f */ /* 0x000fe20003820000 */
[----:B---3--:R-:W-:-:S04]  /*0060*/  UISETP.NE.U32.AND UP0, UPT, UR8, URZ, UPT ;  /* 0x000000ff0800728c */ /* 0x008fc8000bf05070 */
[----:B------:R-:W-:Y:S02]  /*0070*/  UISETP.NE.AND.EX UP0, UPT, UR9, URZ, UPT, UP0 ;  /* 0x000000ff0900728c */ /* 0x000fe4000bf05300 */
[----:B----4-:R-:W-:Y:S02]  /*0080*/  ULOP3.LUT UR33, UR48, 0x1, URZ, 0xc0, !UPT ;  /* 0x0000000130217892 */ /* 0x010fe4000f8ec0ff */
[----:B------:R-:W-:Y:S01]  /*0090*/  ULOP3.LUT UR34, UR48, 0x1, URZ, 0x3c, !UPT ;  /* 0x0000000130227892 */ /* 0x000fe2000f8e3cff */
[----:B--2---:R-:W-:-:S05]  /*00a0*/  SHF.R.U32.HI R159, RZ, 0x5, R170 ;  /* 0x00000005ff9f7819 */ /* 0x004fca00000116aa */
[----:B------:R-:W2:Y:S02]  /*00b0*/  SHFL.IDX PT, R0, R159, RZ, 0x1f ;  /* 0x00001fff9f007589 */ /* 0x000ea400000e0000 */
[----:B--2---:R-:W-:Y:S01]  /*00c0*/  R2UR UR21, R0 ;  /* 0x00000000001572ca */ /* 0x004fe200000e0000 */
[----:B-1----:R-:W-:-:S14]  /*00d0*/  BRA.U UP0, `(.L_x_0) ;  /* 0x0000000100307547 */ /* 0x002fdc000b800000 */
[----:B------:R-:W1:Y:S02]  /*00e0*/  LDCU.64 UR4, c[0x0][0x888] ;  /* 0x00011100ff0477ac */ /* 0x000e640008000a00 */
[----:B-1----:R-:W-:-:S04]  /*00f0*/  UISETP.NE.U32.AND UP0, UPT, UR4, URZ, UPT ;  /* 0x000000ff0400728c */ /* 0x002fc8000bf05070 */
[----:B------:R-:W-:-:S09]  /*0100*/  UISETP.NE.AND.EX UP0, UPT, UR5, URZ, UPT, UP0 ;  /* 0x000000ff0500728c */ /* 0x000fd2000bf05300 */
[----:B------:R-:W-:Y:S05]  /*0110*/  BRA.U !UP0, `(.L_x_1) ;  /* 0x0000000108147547 */ /* 0x000fea000b800000 */
[----:B------:R-:W1:Y:S01]  /*0120*/  LDC.64 R2, c[0x0][0x888] ;  /* 0x00022200ff027b82 */ /* 0x000e620000000a00 */
[----:B------:R-:W1:Y:S02]  /*0130*/  LDCU.64 UR4, c[0x0][0x358] ;  /* 0x00006b00ff0477ac */ /* 0x000e640008000a00 */
[----:B-1----:R1:W5:Y:S01]  /*0140*/  LDG.E R73, desc[UR4][R2.64] ;  /* 0x0000000402497981 */ /* 0x002362000c1e1900 */
[----:B------:R-:W-:Y:S01]  /*0150*/  HFMA2 R158, -RZ, RZ, 0, 5.9604644775390625e-08 ;  /* 0x00000001ff9e7431 */ /* 0x000fe200000001ff */
[----:B------:R-:W-:Y:S05]  /*0160*/  BRA `(.L_x_0) ;  /* 0x00000000000c7947 */ /* 0x000fea0003800000 */
.L_x_1:
[----:B------:R-:W1:Y:S01]  /*0170*/  LDCU UR4, c[0x0][0x880] ;  /* 0x00011000ff0477ac */ /* 0x000e620008000800 */
[----:B------:R-:W-:Y:S01]  /*0180*/  HFMA2 R158, -RZ, RZ, 0, 5.9604644775390625e-08 ;  /* 0x00000001ff9e7431 */ /* 0x000fe200000001ff */
[----:B-1----:R-:W-:-:S07]  /*0190*/  MOV R73, UR4 ;  /* 0x0000000400497c02 */ /* 0x002fce0008000f00 */
.L_x_0:
[----:B------:R-:W2:Y:S02]  /*01a0*/  LDCU.64 UR4, c[0x0][0x8b0] ;  /* 0x00011600ff0477ac */ /* 0x000ea40008000a00 */
[----:B--2---:R-:W-:-:S04]  /*01b0*/  UISETP.NE.U32.AND UP0, UPT, UR4, URZ, UPT ;  /* 0x000000ff0400728c */ /* 0x004fc8000bf05070 */
[----:B------:R-:W-:-:S09]  /*01c0*/  UISETP.NE.AND.EX UP0, UPT, UR5, URZ, UPT, UP0 ;  /* 0x000000ff0500728c */ /* 0x000fd2000bf05300 */
[----:B------:R-:W-:Y:S05]  /*01d0*/  BRA.U UP0, `(.L_x_2) ;  /* 0x0000000100287547 */ /* 0x000fea000b800000 */
[----:B------:R-:W2:Y:S02]  /*01e0*/  LDCU.64 UR4, c[0x0][0x8a8] ;  /* 0x00011500ff0477ac */ /* 0x000ea40008000a00 */
[----:B--2---:R-:W-:-:S04]  /*01f0*/  UISETP.NE.U32.AND UP0, UPT, UR4, URZ, UPT ;  /* 0x000000ff0400728c */ /* 0x004fc8000bf05070 */
[----:B------:R-:W-:-:S09]  /*0200*/  UISETP.NE.AND.EX UP0, UPT, UR5, URZ, UPT, UP0 ;  /* 0x000000ff0500728c */ /* 0x000fd2000bf05300 */
[----:B------:R-:W-:Y:S05]  /*0210*/  BRA.U !UP0, `(.L_x_3) ;  /* 0x0000000108107547 */ /* 0x000fea000b800000 */
[----:B------:R-:W2:Y:S01]  /*0220*/  LDC.64 R70, c[0x0][0x8a8] ;  /* 0x00022a00ff467b82 */ /* 0x000ea20000000a00 */
[----:B------:R-:W2:Y:S02]  /*0230*/  LDCU.64 UR4, c[0x0][0x358] ;  /* 0x00006b00ff0477ac */ /* 0x000ea40008000a00 */
[----:B--2---:R2:W5:Y:S01]  /*0240*/  LDG.E R70, desc[UR4][R70.64] ;  /* 0x0000000446467981 */ /* 0x004562000c1e1900 */
[----:B------:R-:W-:Y:S05]  /*0250*/  BRA `(.L_x_2) ;  /* 0x0000000000087947 */ /* 0x000fea0003800000 */
.L_x_3:
[----:B------:R-:W2:Y:S02]  /*0260*/  LDCU UR4, c[0x0][0x8a0] ;  /* 0x00011400ff0477ac */ /* 0x000ea40008000800 */
[----:B--2---:R-:W-:Y:S02]  /*0270*/  MOV R70, UR4 ;  /* 0x0000000400467c02 */ /* 0x004fe40008000f00 */
.L_x_2:
[----:B------:R-:W-:Y:S01]  /*0280*/  IMAD.U32 R0, RZ, RZ, UR21 ;  /* 0x00000015ff007e24 */ /* 0x000fe2000f8e00ff */
[----:B------:R-:W-:Y:S04]  /*0290*/  BSSY.RECONVERGENT B0, `(.L_x_4) ;  /* 0x000000c000007945 */ /* 0x000fe80003800200 */
[C---:B------:R-:W-:Y:S02]  /*02a0*/  ISETP.NE.OR P2, PT, R0.reuse, 0x1, !P1 ;  /* 0x000000010000780c */ /* 0x040fe40004f45670 */
[----:B------:R-:W-:-:S11]  /*02b0*/  ISETP.NE.OR P0, PT, R0, 0x3, !P1 ;  /* 0x000000030000780c */ /* 0x000fd60004f05670 */
[----:B------:R-:W-:Y:S05]  /*02c0*/  @P2 BRA `(.L_x_5) ;  /* 0x0000000000202947 */ /* 0x000fea0003800000 */
[----:B------:R-:W3:Y:S02]  /*02d0*/  LDCU.64 UR4, c[0x0][0x348] ;  /* 0x00006900ff0477ac */ /* 0x000ee40008000a00 */
[----:B---3--:R-:W-:Y:S02]  /*02e0*/  UIADD3 UR6, UP1, UPT, UR4, 0x80, URZ ;  /* 0x0000008004067890 */ /* 0x008fe4000ff3e0ff */
[----:B------:R-:W-:Y:S02]  /*02f0*/  UIADD3 UR4, UP0, UPT, UR4, 0x180, URZ ;  /* 0x0000018004047890 */ /* 0x000fe4000ff1e0ff */
[----:B------:R-:W-:Y:S02]  /*0300*/  UIADD3.X UR7, UPT, UPT, URZ, UR5, URZ, UP1, !UPT ;  /* 0x00000005ff077290 */ /* 0x000fe40008ffe4ff */
[----:B------:R-:W-:-:S07]  /*0310*/  UIADD3.X UR5, UPT, UPT, URZ, UR5, URZ, UP0, !UPT ;  /* 0x00000005ff057290 */ /* 0x000fce00087fe4ff */
[----:B------:R3:W-:Y:S02]  /*0320*/  UTMACCTL.PF [UR6] ;  /* 0x00000000060079b9 */ /* 0x0007e40008040000 */
[----:B------:R3:W-:Y:S02]  /*0330*/  UTMACCTL.PF [UR4] ;  /* 0x00000000040079b9 */ /* 0x0007e40008040000 */
[----:B---3--:R-:W-:Y:S01]  /*0340*/  NOP ;  /* 0x0000000000007918 */ /* 0x008fe20000000000 */
.L_x_5:
[----:B------:R-:W-:Y:S05]  /*0350*/  BSYNC.RECONVERGENT B0 ;  /* 0x0000000000007941 */ /* 0x000fea0003800200 */
.L_x_4:
[----:B------:R-:W-:Y:S04]  /*0360*/  BSSY.RECONVERGENT B0, `(.L_x_6) ;  /* 0x000000a000007945 */ /* 0x000fe80003800200 */
        /* <DEDUP_REMOVED lines=9> */
.L_x_7:
[----:B------:R-:W-:Y:S05]  /*0400*/  BSYNC.RECONVERGENT B0 ;  /* 0x0000000000007941 */ /* 0x000fea0003800200 */
.L_x_6:
[----:B------:R-:W3:Y:S01]  /*0410*/  LDCU.64 UR4, c[0x0][0x888] ;  /* 0x00011100ff0477ac */ /* 0x000ee20008000a00 */
[----:B------:R-:W-:Y:S02]  /*0420*/  UISETP.EQ.U32.AND UP2, UPT, UR8, URZ, UPT ;  /* 0x000000ff0800728c */ /* 0x000fe4000bf42070 */
[----:B------:R-:W-:Y:S02]  /*0430*/  UPLOP3.LUT UP4, UPT, UPT, UPT, UPT, 0x80, 0x8 ;  /* 0x000000000008789c */ /* 0x000fe40003f8f070 */
[----:B---3--:R-:W-:-:S04]  /*0440*/  UISETP.NE.U32.AND UP0, UPT, UR4, URZ, UPT ;  /* 0x000000ff0400728c */ /* 0x008fc8000bf05070 */
[----:B------:R-:W-:-:S04]  /*0450*/  UISETP.NE.AND.EX UP1, UPT, UR5, URZ, UPT, UP0 ;  /* 0x000000ff0500728c */ /* 0x000fc8000bf25300 */
[----:B------:R-:W-:-:S04]  /*0460*/  UISETP.EQ.OR.EX UP3, UPT, UR9, URZ, !UP1, UP2 ;  /* 0x000000ff0900728c */ /* 0x000fc8000cf62720 */
[----:B------:R-:W-:-:S06]  /*0470*/  UP2UR UR4, UPR, URZ, 0x8 ;  /* 0x00000008ff047883 */ /* 0x000fcc0008000000 */
[----:B------:R-:W-:Y:S01]  /*0480*/  MOV R160, UR4 ;  /* 0x0000000400a07c02 */ /* 0x000fe20008000f00 */
[----:B------:R-:W-:Y:S06]  /*0490*/  BRA.U !UP3, `(.L_x_8) ;  /* 0x000000010b207547 */ /* 0x000fec000b800000 */
[----:B------:R-:W-:Y:S01]  /*04a0*/  UISETP.NE.U32.AND UP2, UPT, UR8, URZ, UPT ;  /* 0x000000ff0800728c */ /* 0x000fe2000bf45070 */
[----:B-----5:R-:W-:Y:S01]  /*04b0*/  FSETP.NEU.AND P0, PT, R73, RZ, PT ;  /* 0x000000ff4900720b */ /* 0x020fe20003f0d000 */
[----:B------:R-:W-:Y:S02]  /*04c0*/  USEL UR4, URZ, 0xffffffff, UP1 ;  /* 0xffffffffff047887 */ /* 0x000fe40008800000 */
[----:B------:R-:W-:-:S10]  /*04d0*/  UISETP.NE.AND.EX UP2, UPT, UR9, URZ, UPT, UP2 ;  /* 0x000000ff0900728c */ /* 0x000fd4000bf45320 */
[----:B------:R-:W-:Y:S01]  /*04e0*/  VOTEU.ANY UP0, P0 ;  /* 0x0000000000ff7886 */ /* 0x000fe20000000100 */
[----:B------:R-:W-:-:S04]  /*04f0*/  @!UP2 USEL UR4, URZ, 0xffffffff, UP0 ;  /* 0xffffffffff04a887 */ /* 0x000fc80008000000 */
[----:B------:R-:W-:-:S04]  /*0500*/  ULOP3.LUT UR4, UR4, 0x1, URZ, 0xc0, !UPT ;  /* 0x0000000104047892 */ /* 0x000fc8000f8ec0ff */
[----:B------:R-:W-:-:S11]  /*0510*/  UISETP.NE.U32.AND UP4, UPT, UR4, 0x1, UPT ;  /* 0x000000010400788c */ /* 0x000fd6000bf85070 */
.L_x_8:
[----:B------:R-:W3:Y:S01]  /*0520*/  SHFL.IDX PT, R0, R159, RZ, 0x1f ;  /* 0x00001fff9f007589 */ /* 0x000ee200000e0000 */
[----:B------:R-:W-:-:S04]  /*0530*/  UISETP.NE.AND UP0, UPT, UR21, 0x2, UPT ;  /* 0x000000021500788c */ /* 0x000fc8000bf05270 */
[----:B------:R-:W-:Y:S02]  /*0540*/  UISETP.EQ.AND UP2, UPT, UR33, URZ, !UP0 ;  /* 0x000000ff2100728c */ /* 0x000fe4000c742270 */
[----:B------:R-:W-:-:S04]  /*0550*/  USEL UR37, URZ, 0x1, UP0 ;  /* 0x00000001ff257887 */ /* 0x000fc80008000000 */
[----:B------:R-:W-:Y:S02]  /*0560*/  PLOP3.LUT P3, PT, P1, PT, UP2, 0x80, 0x8 ;  /* 0x000000000008781c */ /* 0x000fe40000f6f028 */
[----:B---3--:R-:W-:-:S13]  /*0570*/  ISETP.NE.AND P0, PT, R0, RZ, PT ;  /* 0x000000ff0000720c */ /* 0x008fda0003f05270 */
[----:B------:R-:W-:Y:S05]  /*0580*/  @P0 BRA `(.L_x_9) ;  /* 0x0000000000c00947 */ /* 0x000fea0003800000 */
[----:B------:R-:W-:Y:S01]  /*0590*/  ELECT P0, URZ, PT ;  /* 0x0000000000ff782f */ /* 0x000fe20003800000 */
[----:B------:R-:W-:-:S12]  /*05a0*/  BSSY.RECONVERGENT B0, `(.L_x_9) ;  /* 0x000002e000007945 */ /* 0x000fd80003800200 */
[----:B------:R-:W-:Y:S05]  /*05b0*/  @!P0 BRA `(.L_x_10) ;  /* 0x0000000000b08947 */ /* 0x000fea0003800000 */
[----:B------:R-:W-:Y:S01]  /*05c0*/  UMOV UR4, 0x400 ;  /* 0x0000040000047882 */ /* 0x000fe20000000000 */
[----:B------:R-:W-:Y:S01]  /*05d0*/  UMOV UR8, 0x1 ;  /* 0x0000000100087882 */ /* 0x000fe20000000000 */
[----:B------:R-:W-:Y:S01]  /*05e0*/  UMOV UR6, 0x4 ;  /* 0x0000000400067882 */ /* 0x000fe20000000000 */
[----:B------:R-:W-:Y:S02]  /*05f0*/  ULEA UR4, UR48, UR4, 0x18 ;  /* 0x0000000430047291 */ /* 0x000fe4000f8ec0ff */
[----:B------:R-:W-:-:S04]  /*0600*/  UIADD3 UR8, UPT, UPT, -UR8, 0x100000, URZ ;  /* 0x0010000008087890 */ /* 0x000fc8000fffe1ff */
[----:B------:R-:W-:Y:S02]  /*0610*/  USHF.L.U32 UR9, UR8, 0xb, URZ ;  /* 0x0000000b08097899 */ /* 0x000fe400080006ff */
[----:B------:R-:W-:Y:S02]  /*0620*/  USHF.L.U32 UR8, UR8, 0x1, URZ ;  /* 0x0000000108087899 */ /* 0x000fe400080006ff */
[----:B------:R-:W-:-:S04]  /*0630*/  UIADD3 UR6, UPT, UPT, -UR6, 0x100000, URZ ;  /* 0x0010000006067890 */ /* 0x000fc8000fffe1ff */
[----:B------:R-:W-:Y:S02]  /*0640*/  USHF.L.U32 UR7, UR6, 0xb, URZ ;  /* 0x0000000b06077899 */ /* 0x000fe400080006ff */
[----:B------:R-:W-:Y:S01]  /*0650*/  USHF.L.U32 UR6, UR6, 0x1, URZ ;  /* 0x0000000106067899 */ /* 0x000fe200080006ff */
[----:B------:R-:W3:Y:S03]  /*0660*/  FENCE.VIEW.ASYNC.S ;  /* 0x00000000000073c6 */ /* 0x000ee60000000000 */
[----:B---3--:R3:W4:Y:S08]  /*0670*/  SYNCS.EXCH.64 URZ, [UR4], UR8 ;  /* 0x0000000804ff75b2 */ /* 0x0087300008000100 */
[----:B------:R3:W1:Y:S01]  /*0680*/  SYNCS.EXCH.64 URZ, [UR4+0x80], UR6 ;  /* 0x0000800604ff75b2 */ /* 0x0006620008000100 */
        /* <DEDUP_REMOVED lines=29> */
[----:B------:R3:W1:Y:S02]  /*0860*/  SYNCS.EXCH.64 URZ, [UR4+0xf8], UR6 ;  /* 0x0000f80604ff75b2 */ /* 0x0006640008000100 */
[----:B---34-:R-:W-:Y:S01]  /*0870*/  NOP ;  /* 0x0000000000007918 */ /* 0x018fe20000000000 */
.L_x_10:
[----:B------:R-:W-:Y:S05]  /*0880*/  BSYNC.RECONVERGENT B0 ;  /* 0x0000000000007941 */ /* 0x000fea0003800200 */
.L_x_9:
[----:B------:R-:W3:Y:S01]  /*0890*/  SHFL.IDX PT, R0, R159, RZ, 0x1f ;  /* 0x00001fff9f007589 */ /* 0x000ee200000e0000 */
[----:B------:R-:W-:Y:S01]  /*08a0*/  NOP ;  /* 0x0000000000007918 */ /* 0x000fe20000000000 */
[----:B---3--:R-:W-:-:S13]  /*08b0*/  ISETP.NE.AND P0, PT, R0, 0x1, PT ;  /* 0x000000010000780c */ /* 0x008fda0003f05270 */
[----:B------:R-:W-:Y:S05]  /*08c0*/  @P0 BRA `(.L_x_11) ;  /* 0x0000000000440947 */ /* 0x000fea0003800000 */
        /* <DEDUP_REMOVED lines=10> */
[----:B------:R-:W-:Y:S01]  /*0970*/  ELECT P0, URZ, PT ;  /* 0x0000000000ff782f */ /* 0x000fe20003800000 */
[----:B------:R-:W3:Y:S02]  /*0980*/  FENCE.VIEW.ASYNC.S ;  /* 0x00000000000073c6 */ /* 0x000ee40000000000 */
[----:B---3--:R3:W4:Y:S08]  /*0990*/  SYNCS.EXCH.64 URZ, [UR4+0x100], UR8 ;  /* 0x0001000804ff75b2 */ /* 0x0087300008000100 */
[----:B------:R3:W1:Y:S01]  /*09a0*/  SYNCS.EXCH.64 URZ, [UR4+0x110], UR6 ;  /* 0x0001100604ff75b2 */ /* 0x0006620008000100 */
[----:B------:R3:W1:Y:S01]  /*09b0*/  SYNCS.EXCH.64 URZ, [UR4+0x108], UR8 ;  /* 0x0001080804ff75b2 */ /* 0x0006620008000100 */
[----:B------:R3:W1:Y:S01]  /*09c0*/  SYNCS.EXCH.64 URZ, [UR4+0x118], UR6 ;  /* 0x0001180604ff75b2 */ /* 0x0006620008000100 */
[----:B------:R-:W-:Y:S01]  /*09d0*/  NOP ;  /* 0x0000000000007918 */ /* 0x000fe20000000000 */
.L_x_11:
[----:B------:R-:W2:Y:S01]  /*09e0*/  SHFL.IDX PT, R0, R159, RZ, 0x1f ;  /* 0x00001fff9f007589 */ /* 0x000ea200000e0000 */
[----:B------:R-:W-:Y:S01]  /*09f0*/  NOP ;  /* 0x0000000000007918 */ /* 0x000fe20000000000 */
[----:B--2---:R-:W-:-:S13]  /*0a00*/  ISETP.NE.AND P0, PT, R0, 0x3, PT ;  /* 0x000000030000780c */ /* 0x004fda0003f05270 */
[----:B------:R-:W-:Y:S05]  /*0a10*/  @P0 BRA `(.L_x_12) ;  /* 0x00000000002c0947 */ /* 0x000fea0003800000 */
[----:B---3--:R-:W-:Y:S01]  /*0a20*/  UMOV UR6, 0x400 ;  /* 0x0000040000067882 */ /* 0x008fe20000000000 */
[----:B------:R-:W-:Y:S01]  /*0a30*/  UMOV UR4, 0x20 ;  /* 0x0000002000047882 */ /* 0x000fe20000000000 */
[----:B------:R-:W-:Y:S02]  /*0a40*/  ULEA UR6, UR48, UR6, 0x18 ;  /* 0x0000000630067291 */ /* 0x000fe4000f8ec0ff */
[----:B------:R-:W-:-:S04]  /*0a50*/  UIADD3 UR4, UPT, UPT, -UR4, 0x100000, URZ ;  /* 0x0010000004047890 */ /* 0x000fc8000fffe1ff */
[----:B------:R-:W-:Y:S02]  /*0a60*/  USHF.L.U32 UR5, UR4, 0xb, URZ ;  /* 0x0000000b04057899 */ /* 0x000fe400080006ff */
[----:B------:R-:W-:Y:S01]  /*0a70*/  USHF.L.U32 UR4, UR4, 0x1, URZ ;  /* 0x0000000104047899 */ /* 0x000fe200080006ff */
[----:B------:R-:W-:Y:S01]  /*0a80*/  ELECT P0, URZ, PT ;  /* 0x0000000000ff782f */ /* 0x000fe20003800000 */
[----:B------:R-:W2:Y:S10]  /*0a90*/  FENCE.VIEW.ASYNC.S ;  /* 0x00000000000073c6 */ /* 0x000eb40000000000 */
[----:B--2---:R2:W3:Y:S01]  /*0aa0*/  SYNCS.EXCH.64 URZ, [UR6+0x120], UR4 ;  /* 0x0001200406ff75b2 */ /* 0x0044e20008000100 */
[----:B------:R2:W1:Y:S01]  /*0ab0*/  SYNCS.EXCH.64 URZ, [UR6+0x128], UR4 ;  /* 0x0001280406ff75b2 */ /* 0x0004620008000100 */
[----:B------:R-:W-:Y:S01]  /*0ac0*/  NOP ;  /* 0x0000000000007918 */ /* 0x000fe20000000000 */
.L_x_12:
[----:B------:R-:W4:Y:S01]  /*0ad0*/  SHFL.IDX PT, R0, R159, RZ, 0x1f ;  /* 0x00001fff9f007589 */ /* 0x000f2200000e0000 */
[----:B------:R-:W-:Y:S01]  /*0ae0*/  NOP ;  /* 0x0000000000007918 */ /* 0x000fe20000000000 */
[----:B----4-:R-:W-:-:S13]  /*0af0*/  ISETP.NE.AND P0, PT, R0, 0x4, PT ;  /* 0x000000040000780c */ /* 0x010fda0003f05270 */
[----:B------:R-:W-:Y:S05]  /*0b00*/  @P0 BRA `(.L_x_13) ;  /* 0x0000000000480947 */ /* 0x000fea0003800000 */
[----:B--23--:R-:W-:Y:S01]  /*0b10*/  UMOV UR4, 0x720 ;  /* 0x0000072000047882 */ /* 0x00cfe20000000000 */
[----:B------:R-:W-:Y:S01]  /*0b20*/  UMOV UR6, 0x400 ;  /* 0x0000040000067882 */ /* 0x000fe20000000000 */
[----:B------:R-:W-:Y:S01]  /*0b30*/  USEL UR4, UR4, 0x620, UP4 ;  /* 0x0000062004047887 */ /* 0x000fe2000a000000 */
        /* <DEDUP_REMOVED lines=9> */
[----:B------:R-:W2:Y:S02]  /*0bd0*/  FENCE.VIEW.ASYNC.S ;  /* 0x00000000000073c6 */ /* 0x000ea40000000000 */
[----:B--2---:R4:W2:Y:S08]  /*0be0*/  SYNCS.EXCH.64 URZ, [UR6+0x130], UR8 ;  /* 0x0001300806ff75b2 */ /* 0x0048b00008000100 */
[----:B------:R4:W3:Y:S01]  /*0bf0*/  SYNCS.EXCH.64 URZ, [UR6+0x140], UR4 ;  /* 0x0001400406ff75b2 */ /* 0x0008e20008000100 */
[----:B------:R4:W1:Y:S01]  /*0c00*/  SYNCS.EXCH.64 URZ, [UR6+0x138], UR8 ;  /* 0x0001380806ff75b2 */ /* 0x0008620008000100 */
[----:B------:R4:W1:Y:S02]  /*0c10*/  SYNCS.EXCH.64 URZ, [UR6+0x148], UR4 ;  /* 0x0001480406ff75b2 */ /* 0x0008640008000100 */
[----:B----4-:R-:W-:Y:S01]  /*0c20*/  NOP ;  /* 0x0000000000007918 */ /* 0x010fe20000000000 */
.L_x_13:
[----:B------:R-:W4:Y:S01]  /*0c30*/  SHFL.IDX PT, R0, R159, RZ, 0x1f ;  /* 0x00001fff9f007589 */ /* 0x000f2200000e0000 */
[----:B------:R-:W-:Y:S01]  /*0c40*/  NOP ;  /* 0x0000000000007918 */ /* 0x000fe20000000000 */
[----:B----4-:R-:W-:-:S13]  /*0c50*/  ISETP.NE.AND P0, PT, R0, 0x5, PT ;  /* 0x000000050000780c */ /* 0x010fda0003f05270 */
[----:B------:R-:W-:Y:S05]  /*0c60*/  @P0 BRA `(.L_x_14) ;  /* 0x0000000000540947 */ /* 0x000fea0003800000 */
[----:B--23--:R-:W-:Y:S01]  /*0c70*/  UMOV UR4, 0x400 ;  /* 0x0000040000047882 */ /* 0x00cfe20000000000 */
        /* <DEDUP_REMOVED lines=14> */
[----:B------:R4:W1:Y:S01]  /*0d60*/  SYNCS.EXCH.64 URZ, [UR4+0x178], UR8 ;  /* 0x0001780804ff75b2 */ /* 0x0008620008000100 */
[----:B------:R4:W1:Y:S01]  /*0d70*/  SYNCS.EXCH.64 URZ, [UR4+0x160], UR6 ;  /* 0x0001600604ff75b2 */ /* 0x0008620008000100 */
[----:B------:R4:W1:Y:S01]  /*0d80*/  SYNCS.EXCH.64 URZ, [UR4+0x180], UR8 ;  /* 0x0001800804ff75b2 */ /* 0x0008620008000100 */
[----:B------:R4:W1:Y:S01]  /*0d90*/  SYNCS.EXCH.64 URZ, [UR4+0x168], UR6 ;  /* 0x0001680604ff75b2 */ /* 0x0008620008000100 */
[----:B------:R4:W1:Y:S02]  /*0da0*/  SYNCS.EXCH.64 URZ, [UR4+0x188], UR8 ;  /* 0x0001880804ff75b2 */ /* 0x0008640008000100 */
[----:B----4-:R-:W-:Y:S01]  /*0db0*/  NOP ;  /* 0x0000000000007918 */ /* 0x010fe20000000000 */
.L_x_14:
[----:B------:R-:W4:Y:S01]  /*0dc0*/  SHFL.IDX PT, R0, R159, RZ, 0x1f ;  /* 0x00001fff9f007589 */ /* 0x000f2200000e0000 */
[----:B------:R-:W-:Y:S01]  /*0dd0*/  ISETP.NE.OR P1, PT, RZ, UR21, !P1 ;  /* 0x00000015ff007c0c */ /* 0x000fe2000cf25670 */
[----:B------:R-:W-:Y:S01]  /*0de0*/  NOP ;  /* 0x0000000000007918 */ /* 0x000fe20000000000 */
[----:B----4-:R-:W-:-:S13]  /*0df0*/  ISETP.NE.AND P0, PT, R0, 0x3, PT ;  /* 0x000000030000780c */ /* 0x010fda0003f05270 */
[----:B------:R-:W-:Y:S05]  /*0e00*/  @P0 BRA `(.L_x_15) ;  /* 0x0000000000340947 */ /* 0x000fea0003800000 */
[----:B--23--:R-:W-:Y:S01]  /*0e10*/  UMOV UR4, 0x400 ;  /* 0x0000040000047882 */ /* 0x00cfe20000000000 */
[----:B------:R-:W-:Y:S01]  /*0e20*/  UMOV UR6, 0x20 ;  /* 0x0000002000067882 */ /* 0x000fe20000000000 */
[----:B------:R-:W-:Y:S02]  /*0e30*/  ULEA UR4, UR48, UR4, 0x18 ;  /* 0x0000000430047291 */ /* 0x000fe4000f8ec0ff */
[----:B------:R-:W-:-:S04]  /*0e40*/  UIADD3 UR6, UPT, UPT, -UR6, 0x100000, URZ ;  /* 0x0010000006067890 */ /* 0x000fc8000fffe1ff */
[----:B------:R-:W-:Y:S02]  /*0e50*/  USHF.L.U32 UR7, UR6, 0xb, URZ ;  /* 0x0000000b06077899 */ /* 0x000fe400080006ff */
[----:B------:R-:W-:Y:S01]  /*0e60*/  USHF.L.U32 UR6, UR6, 0x1, URZ ;  /* 0x0000000106067899 */ /* 0x000fe200080006ff */
[----:B------:R-:W-:Y:S01]  /*0e70*/  ELECT P0, URZ, PT ;  /* 0x0000000000ff782f */ /* 0x000fe20003800000 */
[----:B------:R-:W2:Y:S10]  /*0e80*/  FENCE.VIEW.ASYNC.S ;  /* 0x00000000000073c6 */ /* 0x000eb40000000000 */
[----:B--2---:R4:W2:Y:S01]  /*0e90*/  SYNCS.EXCH.64 URZ, [UR4+0x190], UR6 ;  /* 0x0001900604ff75b2 */ /* 0x0048a20008000100 */
[----:B------:R4:W3:Y:S01]  /*0ea0*/  SYNCS.EXCH.64 URZ, [UR4+0x1a0], UR6 ;  /* 0x0001a00604ff75b2 */ /* 0x0008e20008000100 */
[----:B------:R4:W1:Y:S01]  /*0eb0*/  SYNCS.EXCH.64 URZ, [UR4+0x198], UR6 ;  /* 0x0001980604ff75b2 */ /* 0x0008620008000100 */
[----:B------:R4:W1:Y:S02]  /*0ec0*/  SYNCS.EXCH.64 URZ, [UR4+0x1a8], UR6 ;  /* 0x0001a80604ff75b2 */ /* 0x0008640008000100 */
[----:B----4-:R-:W-:Y:S01]  /*0ed0*/  NOP ;  /* 0x0000000000007918 */ /* 0x010fe20000000000 */
.L_x_15:
[----:B------:R-:W-:Y:S01]  /*0ee0*/  VOTEU.ALL UP0, P1 ;  /* 0x0000000000ff7886 */ /* 0x000fe20000800000 */
[----:B--23--:R-:W-:Y:S01]  /*0ef0*/  UMOV UR4, 0x20 ;  /* 0x0000002000047882 */ /* 0x00cfe20000000000 */
[----:B------:R-:W2:Y:S01]  /*0f00*/  LDCU UR7, c[0x0][0x36c] ;  /* 0x00006d80ff0777ac */ /* 0x000ea20008000800 */
[----:B------:R-:W-:Y:S01]  /*0f10*/  NOP ;  /* 0x0000000000007918 */ /* 0x000fe20000000000 */
[----:B------:R-:W-:Y:S01]  /*0f20*/  LOP3.LUT R0, R170, 0x1f, RZ, 0xc0, !PT ;  /* 0x0000001faa007812 */ /* 0x000fe200078ec0ff */
[----:B------:R-:W-:Y:S01]  /*0f30*/  @!UP0 UMOV UR6, 0x400 ;  /* 0x0000040000068882 */ /* 0x000fe20000000000 */
[----:B------:R-:W-:-:S04]  /*0f40*/  @!UP0 UIADD3 UR4, UPT, UPT, -UR4, 0x100000, URZ ;  /* 0x0010000004048890 */ /* 0x000fc8000fffe1ff */
[----:B------:R-:W-:Y:S02]  /*0f50*/  @!UP0 USHF.L.U32 UR5, UR4, 0xb, URZ ;  /* 0x0000000b04058899 */ /* 0x000fe400080006ff */
[----:B------:R-:W-:Y:S02]  /*0f60*/  @!UP0 USHF.L.U32 UR4, UR4, 0x1, URZ ;  /* 0x0000000104048899 */ /* 0x000fe400080006ff */
[----:B------:R-:W-:Y:S01]  /*0f70*/  @!UP0 ULEA UR6, UR48, UR6, 0x18 ;  /* 0x0000000630068291 */ /* 0x000fe2000f8ec0ff */
[----:B------:R-:W-:Y:S01]  /*0f80*/  VOTEU.ALL UP0, P1 ;  /* 0x0000000000ff7886 */ /* 0x000fe20000800000 */
[----:B------:R-:W-:Y:S02]  /*0f90*/  UISETP.NE.AND UP5, UPT, UR21, URZ, UPT ;  /* 0x000000ff1500728c */ /* 0x000fe4000bfa5270 */
[----:B--2---:R-:W-:Y:S01]  /*0fa0*/  UISETP.EQ.U32.AND UP6, UPT, UR7, 0x1, UPT ;  /* 0x000000010700788c */ /* 0x004fe2000bfc2070 */
[----:B------:R-:W2:Y:S07]  /*0fb0*/  FENCE.VIEW.ASYNC.S ;  /* 0x00000000000073c6 */ /* 0x000eae0000000000 */
[----:B--2---:R2:W3:Y:S01]  /*0fc0*/  @!UP0 SYNCS.EXCH.64 URZ, [UR6+0x1b0], UR4 ;  /* 0x0001b00406ff85b2 */ /* 0x0044e20008000100 */
[----:B------:R-:W-:Y:S05]  /*0fd0*/  BRA.U !UP6, `(.L_x_16) ;  /* 0x000000010e087547 */ /* 0x000fea000b800000 */
[----:B-1-3--:R-:W-:Y:S01]  /*0fe0*/  UCGABAR_ARV ;  /* 0x00000000000079c7 */ /* 0x00afe20008000000 */
[----:B------:R-:W-:Y:S05]  /*0ff0*/  BRA `(.L_x_17) ;  /* 0x0000000000047947 */ /* 0x000fea0003800000 */
.L_x_16:
[----:B-1-3--:R-:W-:Y:S01]  /*1000*/  NOP ;  /* 0x0000000000007918 */ /* 0x00afe20000000000 */
.L_x_17:
[----:B------:R-:W1:Y:S01]  /*1010*/  S2UR UR25, SR_CTAID.X ;  /* 0x00000000001979c3 */ /* 0x000e620000002500 */
[----:B------:R-:W-:-:S05]  /*1020*/  CS2R.32 R3, SR_CgaSize ;  /* 0x0000000000037805 */ /* 0x000fca0000008a00 */
[----:B------:R-:W-:-:S05]  /*1030*/  IMAD R3, R3, -0xa0, RZ ;  /* 0xffffff6003037824 */ /* 0x000fca00078e02ff */
[----:B--2---:R-:W-:-:S14]  /*1040*/  R2UR UR5, R3 ;  /* 0x00000000030572ca */ /* 0x004fdc00000e0000 */
[----:B------:R-:W2:Y:S01]  /*1050*/  LDCU UR5, c[0x0][UR5+0x2b0] ;  /* 0x00005600050577ac */ /* 0x000ea20008000800 */
[----:B------:R-:W-:-:S05]  /*1060*/  CS2R.32 R3, SR_CgaSize ;  /* 0x0000000000037805 */ /* 0x000fca0000008a00 */
[----:B------:R-:W-:-:S05]  /*1070*/  IMAD R3, R3, -0xa0, RZ ;  /* 0xffffff6003037824 */ /* 0x000fca00078e02ff */
[----:B------:R-:W-:-:S14]  /*1080*/  R2UR UR4, R3 ;  /* 0x00000000030472ca */ /* 0x000fdc00000e0000 */
[----:B------:R-:W3:Y:S01]  /*1090*/  LDCU UR4, c[0x0][UR4+0x2b4] ;  /* 0x00005680040477ac */ /* 0x000ee20008000800 */
[----:B------:R-:W4:Y:S01]  /*10a0*/  S2UR UR32, SR_CTAID.Y ;  /* 0x00000000002079c3 */ /* 0x000f220000002600 */
[----:B------:R-:W-:-:S05]  /*10b0*/  CS2R.32 R3, SR_CgaSize ;  /* 0x0000000000037805 */ /* 0x000fca0000008a00 */
[----:B------:R-:W-:-:S05]  /*10c0*/  IMAD R3, R3, -0xa0, RZ ;  /* 0xffffff6003037824 */ /* 0x000fca00078e02ff */
[----:B------:R-:W-:-:S14]  /*10d0*/  R2UR UR59, R3 ;  /* 0x00000000033b72ca */ /* 0x000fdc00000e0000 */
[----:B------:R-:W3:Y:S01]  /*10e0*/  LDCU UR59, c[0x0][UR59+0x2a0] ;  /* 0x000054003b3b77ac */ /* 0x000ee20008000800 */
[----:B------:R-:W-:-:S05]  /*10f0*/  CS2R.32 R3, SR_CgaSize ;  /* 0x0000000000037805 */ /* 0x000fca0000008a00 */
[----:B------:R-:W-:-:S05]  /*1100*/  IMAD R3, R3, -0xa0, RZ ;  /* 0xffffff6003037824 */ /* 0x000fca00078e02ff */
[----:B------:R-:W-:-:S14]  /*1110*/  R2UR UR62, R3 ;  /* 0x00000000033e72ca */ /* 0x000fdc00000e0000 */
[----:B------:R-:W3:Y:S01]  /*1120*/  LDCU UR62, c[0x0][UR62+0x2a4] ;  /* 0x000054803e3e77ac */ /* 0x000ee20008000800 */
[----:B------:R-:W-:Y:S01]  /*1130*/  UISETP.GT.U32.AND UP0, UPT, UR33, 0xffff, UPT ;  /* 0x0000ffff2100788c */ /* 0x000fe2000bf04070 */
[----:B------:R-:W3:Y:S01]  /*1140*/  LDCU UR22, c[0x0][0xb24] ;  /* 0x00016480ff1677ac */ /* 0x000ee20008000800 */
[----:B------:R-:W3:Y:S01]  /*1150*/  LDCU UR42, c[0x0][0xb24] ;  /* 0x00016480ff2a77ac */ /* 0x000ee20008000800 */
[----:B-1----:R-:W-:Y:S01]  /*1160*/  I2FP.F32.U32 R3, UR25 ;  /* 0x0000001900037c45 */ /* 0x002fe20008201000 */
[----:B------:R-:W1:Y:S04]  /*1170*/  LDCU UR26, c[0x0][0xb30] ;  /* 0x00016600ff1a77ac */ /* 0x000e680008000800 */
[----:B--2---:R-:W-:Y:S01]  /*1180*/  FMUL R3, R3, UR5 ;  /* 0x0000000503037c20 */ /* 0x004fe20008400000 */
[----:B------:R-:W-:Y:S01]  /*1190*/  USEL UR5, UR33, 0xffff, !UP0 ;  /* 0x0000ffff21057887 */ /* 0x000fe2000c000000 */
[----:B----4-:R-:W-:Y:S01]  /*11a0*/  I2FP.F32.U32 R2, UR32 ;  /* 0x0000002000027c45 */ /* 0x010fe20008201000 */
[----:B------:R-:W-:-:S03]  /*11b0*/  USHF.L.U32 UR28, UR48, 0x9, URZ ;  /* 0x00000009301c7899 */ /* 0x000fc600080006ff */
[----:B------:R-:W2:Y:S01]  /*11c0*/  F2I.U32.TRUNC.NTZ R3, R3 ;  /* 0x0000000300037305 */ /* 0x000ea2000020f000 */
[----:B------:R-:W-:Y:S01]  /*11d0*/  ULOP3.LUT UR24, UR5, 0xffff, URZ, 0xc0, !UPT ;  /* 0x0000ffff05187892 */ /* 0x000fe2000f8ec0ff */
[----:B---3--:R-:W-:-:S06]  /*11e0*/  FMUL R2, R2, UR4 ;  /* 0x0000000402027c20 */ /* 0x008fcc0008400000 */
[----:B------:R-:W3:Y:S01]  /*11f0*/  F2I.U32.TRUNC.NTZ R2, R2 ;  /* 0x0000000200027305 */ /* 0x000ee2000020f000 */
[----:B--2---:R-:W-:Y:S02]  /*1200*/  R2UR UR4, R3 ;  /* 0x00000000030472ca */ /* 0x004fe400000e0000 */
[----:B------:R-:W-:Y:S02]  /*1210*/  PRMT R3, RZ, 0x7610, R3 ;  /* 0x00007610ff037816 */ /* 0x000fe40000000003 */
[----:B---3--:R-:W-:Y:S02]  /*1220*/  R2UR UR6, R2 ;  /* 0x00000000020672ca */ /* 0x008fe400000e0000 */
[----:B------:R-:W-:-:S07]  /*1230*/  PRMT R2, RZ, 0x7610, R2 ;  /* 0x00007610ff027816 */ /* 0x000fce0000000002 */
[----:B------:R-:W-:-:S04]  /*1240*/  UIADD3 UR5, UPT, UPT, -UR4, URZ, URZ ;  /* 0x000000ff04057290 */ /* 0x000fc8000fffe1ff */
[----:B------:R-:W-:Y:S02]  /*1250*/  UIMAD UR59, UR59, UR5, UR25 ;  /* 0x000000053b3b72a4 */ /* 0x000fe4000f8e0219 */
[----:B------:R-:W-:-:S04]  /*1260*/  UIADD3 UR4, UPT, UPT, -UR6, URZ, URZ ;  /* 0x000000ff06047290 */ /* 0x000fc8000fffe1ff */
[----:B------:R-:W-:Y:S01]  /*1270*/  UIMAD UR62, UR62, UR4, UR32 ;  /* 0x000000043e3e72a4 */ /* 0x000fe2000f8e0220 */
[----:B-1----:R-:W-:Y:S11]  /*1280*/  BRA.U UP5, `(.L_x_18) ;  /* 0x0000000105647547 */ /* 0x002ff6000b800000 */
[----:B------:R-:W-:Y:S02]  /*1290*/  UISETP.NE.AND UP0, UPT, UR62, URZ, UPT ;  /* 0x000000ff3e00728c */ /* 0x000fe4000bf05270 */
[----:B------:R-:W-:Y:S02]  /*12a0*/  ULOP3.LUT UR4, UR59, 0x2, URZ, 0x3c, !UPT ;  /* 0x000000023b047892 */ /* 0x000fe4000f8e3cff */
[----:B------:R-:W-:Y:S02]  /*12b0*/  UISETP.GT.U32.AND UP2, UPT, UR59, 0x1, UP0 ;  /* 0x000000013b00788c */ /* 0x000fe40008744070 */
[----:B------:R-:W-:Y:S02]  /*12c0*/  ULOP3.LUT UR5, UR59, 0x4, URZ, 0x3c, !UPT ;  /* 0x000000043b057892 */ /* 0x000fe4000f8e3cff */
[----:B------:R-:W-:Y:S02]  /*12d0*/  USEL UR8, URZ, 0x1, UP2 ;  /* 0x00000001ff087887 */ /* 0x000fe40009000000 */
[----:B------:R-:W-:-:S02]  /*12e0*/  USEL UR7, URZ, 0x2, UP2 ;  /* 0x00000002ff077887 */ /* 0x000fc40009000000 */
[----:B------:R-:W-:Y:S02]  /*12f0*/  UISETP.GT.U32.AND UP2, UPT, UR4, 0x1, UP0 ;  /* 0x000000010400788c */ /* 0x000fe40008744070 */
[----:B------:R-:W-:Y:S02]  /*1300*/  ULOP3.LUT UR4, UR59, 0x6, URZ, 0x3c, !UPT ;  /* 0x000000063b047892 */ /* 0x000fe4000f8e3cff */
[----:B------:R-:W-:Y:S02]  /*1310*/  USEL UR6, URZ, 0x4, UP2 ;  /* 0x00000004ff067887 */ /* 0x000fe40009000000 */
[----:B------:R-:W-:Y:S02]  /*1320*/  USEL UR9, URZ, 0x8, UP2 ;  /* 0x00000008ff097887 */ /* 0x000fe40009000000 */
[----:B------:R-:W-:Y:S02]  /*1330*/  UISETP.GT.U32.AND UP2, UPT, UR5, 0x1, UP0 ;  /* 0x000000010500788c */ /* 0x000fe40008744070 */
[----:B------:R-:W-:-:S02]  /*1340*/  UISETP.GT.U32.AND UP0, UPT, UR4, 0x1, UP0 ;  /* 0x000000010400788c */ /* 0x000fc40008704070 */
[----:B------:R-:W-:Y:S02]  /*1350*/  USEL UR4, URZ, 0x10, UP2 ;  /* 0x00000010ff047887 */ /* 0x000fe40009000000 */
[----:B------:R-:W-:Y:S02]  /*1360*/  UIADD3 UR5, UPT, UPT, UR6, UR7, UR8 ;  /* 0x0000000706057290 */ /* 0x000fe4000fffe008 */
[----:B------:R-:W-:Y:S02]  /*1370*/  USEL UR7, URZ, 0x40, UP0 ;  /* 0x00000040ff077887 */ /* 0x000fe40008000000 */
[----:B------:R-:W-:Y:S02]  /*1380*/  USEL UR8, URZ, 0x20, UP2 ;  /* 0x00000020ff087887 */ /* 0x000fe40009000000 */
[----:B------:R-:W-:Y:S02]  /*1390*/  UIADD3 UR5, UPT, UPT, UR4, UR5, UR9 ;  /* 0x0000000504057290 */ /* 0x000fe4000fffe009 */
[----:B------:R-:W-:-:S02]  /*13a0*/  ULOP3.LUT UR4, UR59, 0xfffffffe, URZ, 0xc0, !UPT ;  /* 0xfffffffe3b047892 */ /* 0x000fc4000f8ec0ff */
[----:B------:R-:W-:Y:S02]  /*13b0*/  USEL UR6, URZ, 0x80, UP0 ;  /* 0x00000080ff067887 */ /* 0x000fe40008000000 */
[----:B------:R-:W-:-:S03]  /*13c0*/  UIADD3 UR5, UPT, UPT, UR7, UR5, UR8 ;  /* 0x0000000507057290 */ /* 0x000fc6000fffe008 */
[----:B------:R-:W-:Y:S01]  /*13d0*/  UMOV UR7, 0x3 ;  /* 0x0000000300077882 */ /* 0x000fe20000000000 */
[----:B------:R-:W-:Y:S02]  /*13e0*/  UIADD3 UR5, UPT, UPT, UR5, UR6, URZ ;  /* 0x0000000605057290 */ /* 0x000fe4000fffe0ff */
[----:B------:R-:W-:-:S04]  /*13f0*/  USHF.L.U32 UR4, UR7, UR4, URZ ;  /* 0x0000000407047299 */ /* 0x000fc800080006ff */
[----:B------:R-:W-:Y:S02]  /*1400*/  MOV R3, UR5 ;  /* 0x0000000500037c02 */ /* 0x000fe40008000f00 */
[----:B------:R-:W-:-:S07]  /*1410*/  MOV R2, UR4 ;  /* 0x0000000400027c02 */ /* 0x000fce0008000f00 */
.L_x_18:
[----:B------:R-:W1:Y:S01]  /*1420*/  S2UR UR36, SR_CTAID.Z ;  /* 0x00000000002479c3 */ /* 0x000e620000002700 */
[----:B------:R-:W-:Y:S01]  /*1430*/  UISETP.GE.AND UP0, UPT, UR22, 0x1, UPT ;  /* 0x000000011600788c */ /* 0x000fe2000bf06270 */
[----:B------:R-:W-:Y:S01]  /*1440*/  UMOV UR27, 0x55 ;  /* 0x00000055001b7882 */ /* 0x000fe20000000000 */
[----:B------:R-:W-:-:S07]  /*1450*/  UMOV UR20, UR25 ;  /* 0x0000001900147c82 */ /* 0x000fce0008000000 */
[----:B------:R-:W-:Y:S05]  /*1460*/  BRA.U !UP0, `(.L_x_19) ;  /* 0x0000000108d47547 */ /* 0x000fea000b800000 */
[----:B------:R-:W2:Y:S01]  /*1470*/  LDCU.128 UR16, c[0x0][0xb10] ;  /* 0x00016200ff1077ac */ /* 0x000ea20008000c00 */
[----:B------:R-:W3:Y:S01]  /*1480*/  LDCU UR13, c[0x0][0x370] ;  /* 0x00006e00ff0d77ac */ /* 0x000ee20008000800 */
[----:B------:R-:W4:Y:S01]  /*1490*/  LDCU UR8, c[0x0][0x374] ;  /* 0x00006e80ff0877ac */ /* 0x000f220008000800 */
[----:B------:R-:W1:Y:S01]  /*14a0*/  LDCU UR23, c[0x0][0xb0c] ;  /* 0x00016180ff1777ac */ /* 0x000e620008000800 */
[----:B------:R-:W1:Y:S01]  /*14b0*/  LDCU UR20, c[0x0][0xb20] ;  /* 0x00016400ff1477ac */ /* 0x000e620008000800 */
[----:B--2---:R-:W-:Y:S01]  /*14c0*/  UIMAD.WIDE.U32 UR4, UR25, UR16, URZ ;  /* 0x00000010190472a5 */ /* 0x004fe2000f8e00ff */
[----:B------:R-:W2:Y:S01]  /*14d0*/  LDCU.64 UR14, c[0x0][0xb28] ;  /* 0x00016500ff0e77ac */ /* 0x000ea20008000a00 */
[----:B------:R-:W-:-:S05]  /*14e0*/  UISETP.NE.AND UP3, UPT, UR18, 0x1, UPT ;  /* 0x000000011200788c */ /* 0x000fca000bf65270 */
[----:B------:R-:W-:Y:S01]  /*14f0*/  UMOV UR4, UR5 ;  /* 0x0000000500047c82 */ /* 0x000fe20008000000 */
[----:B---3--:R-:W-:Y:S02]  /*1500*/  UIMAD.WIDE.U32 UR6, UR13, UR16, URZ ;  /* 0x000000100d0672a5 */ /* 0x008fe4000f8e00ff */
[----:B------:R-:W-:Y:S02]  /*1510*/  USHF.R.U32.HI UR9, URZ, UR17, UR4 ;  /* 0x00000011ff097299 */ /* 0x000fe40008011604 */
[----:B----4-:R-:W-:Y:S02]  /*1520*/  UIMAD.WIDE.U32 UR4, UR8, UR19, URZ ;  /* 0x00000013080472a5 */ /* 0x010fe4000f8e00ff */
[----:B-1----:R-:W-:Y:S01]  /*1530*/  UISETP.NE.AND UP0, UPT, UR23, 0x1, UPT ;  /* 0x000000011700788c */ /* 0x002fe2000bf05270 */
[----:B------:R-:W-:Y:S01]  /*1540*/  UMOV UR6, UR7 ;  /* 0x0000000700067c82 */ /* 0x000fe20008000000 */
[----:B------:R-:W-:-:S03]  /*1550*/  UISETP.NE.AND UP2, UPT, UR22, 0x1, UPT ;  /* 0x000000011600788c */ /* 0x000fc6000bf45270 */
[----:B------:R-:W-:Y:S01]  /*1560*/  UMOV UR4, UR5 ;  /* 0x0000000500047c82 */ /* 0x000fe20008000000 */
[----:B------:R-:W-:Y:S02]  /*1570*/  USEL UR12, UR25, UR9, !UP0 ;  /* 0x00000009190c7287 */ /* 0x000fe4000c000000 */
[----:B------:R-:W-:-:S03]  /*1580*/  @UP3 USHF.R.U32.HI UR8, URZ, UR20, UR4 ;  /* 0x00000014ff083299 */ /* 0x000fc60008011604 */
[----:B------:R-:W-:Y:S02]  /*1590*/  @UP0 USHF.R.U32.HI UR13, URZ, UR17, UR6 ;  /* 0x00000011ff0d0299 */ /* 0x000fe40008011606 */
[----:B------:R-:W-:Y:S02]  /*15a0*/  UIMAD.WIDE.U32 UR6, UR32, UR19, URZ ;  /* 0x00000013200672a5 */ /* 0x000fe4000f8e00ff */
[----:B--2---:R-:W-:Y:S02]  /*15b0*/  UIMAD.WIDE.U32 UR4, UR8, UR14, URZ ;  /* 0x0000000e080472a5 */ /* 0x004fe4000f8e00ff */
[----:B------:R-:W-:-:S03]  /*15c0*/  UIMAD.WIDE.U32 UR10, UR13, UR14, URZ ;  /* 0x0000000e0d0a72a5 */ /* 0x000fc6000f8e00ff */
[----:B------:R-:W-:Y:S02]  /*15d0*/  UMOV UR6, UR7 ;  /* 0x0000000700067c82 */ /* 0x000fe40008000000 */
[----:B------:R-:W-:Y:S01]  /*15e0*/  UMOV UR4, UR5 ;  /* 0x0000000500047c82 */ /* 0x000fe20008000000 */
[----:B------:R-:W-:Y:S02]  /*15f0*/  USHF.R.U32.HI UR6, URZ, UR20, UR6 ;  /* 0x00000014ff067299 */ /* 0x000fe40008011606 */
[----:B------:R-:W-:Y:S01]  /*1600*/  @UP2 USHF.R.U32.HI UR8, URZ, UR15, UR4 ;  /* 0x0000000fff082299 */ /* 0x000fe20008011604 */
[----:B------:R-:W-:Y:S01]  /*1610*/  UMOV UR5, UR11 ;  /* 0x0000000b00057c82 */ /* 0x000fe20008000000 */
[----:B------:R-:W-:Y:S02]  /*1620*/  USEL UR4, UR32, UR6, !UP3 ;  /* 0x0000000620047287 */ /* 0x000fe4000d800000 */
[----:B------:R-:W-:Y:S02]  /*1630*/  @UP2 USHF.R.U32.HI UR13, URZ, UR15, UR5 ;  /* 0x0000000fff0d2299 */ /* 0x000fe40008011605 */
[----:B------:R-:W-:-:S02]  /*1640*/  UIMAD UR5, UR8, UR22, URZ ;  /* 0x00000016080572a4 */ /* 0x000fc4000f8e02ff */
[----:B------:R-:W-:Y:S02]  /*1650*/  UIMAD UR8, UR13, UR22, URZ ;  /* 0x000000160d0872a4 */ /* 0x000fe4000f8e02ff */
[----:B------:R-:W-:Y:S02]  /*1660*/  UISETP.GE.AND UP0, UPT, UR4, UR5, UPT ;  /* 0x000000050400728c */ /* 0x000fe4000bf06270 */
[----:B------:R-:W-:Y:S02]  /*1670*/  UIMAD.WIDE.U32 UR6, UR4, UR14, URZ ;  /* 0x0000000e040672a5 */ /* 0x000fe4000f8e00ff */
[----:B------:R-:W-:Y:S02]  /*1680*/  UISETP.GE.OR UP0, UPT, UR12, UR8, UP0 ;  /* 0x000000080c00728c */ /* 0x000fe40008706670 */
[----:B------:R-:W-:Y:S02]  /*1690*/  UIMAD.WIDE.U32 UR8, UR12, UR14, URZ ;  /* 0x0000000e0c0872a5 */ /* 0x000fe4000f8e00ff */
[----:B------:R-:W-:Y:S01]  /*16a0*/  UIADD3 UR20, UPT, UPT, -UR12, URZ, URZ ;  /* 0x000000ff0c147290 */ /* 0x000fe2000fffe1ff */
[----:B------:R-:W-:Y:S01]  /*16b0*/  UMOV UR6, UR7 ;  /* 0x0000000700067c82 */ /* 0x000fe20008000000 */
[----:B------:R-:W-:-:S02]  /*16c0*/  UIADD3 UR7, UPT, UPT, -UR4, URZ, URZ ;  /* 0x000000ff04077290 */ /* 0x000fc4000fffe1ff */
[----:B------:R-:W-:-:S03]  /*16d0*/  USHF.R.U32.HI UR6, URZ, UR15, UR6 ;  /* 0x0000000fff067299 */ /* 0x000fc60008011606 */
[----:B------:R-:W-:Y:S01]  /*16e0*/  @!UP0 UMOV UR5, UR9 ;  /* 0x0000000900058c82 */ /* 0x000fe20008000000 */
[----:B------:R-:W-:Y:S02]  /*16f0*/  UIMAD UR32, UR18, UR7, UR32 ;  /* 0x00000007122072a4 */ /* 0x000fe4000f8e0220 */
[----:B------:R-:W-:Y:S02]  /*1700*/  USEL UR6, UR4, UR6, !UP2 ;  /* 0x0000000604067287 */ /* 0x000fe4000d000000 */
[----:B------:R-:W-:Y:S02]  /*1710*/  @!UP0 USHF.R.U32.HI UR5, URZ, UR15, UR5 ;  /* 0x0000000fff058299 */ /* 0x000fe40008011605 */
[----:B------:R-:W-:Y:S02]  /*1720*/  UIADD3 UR7, UPT, UPT, -UR6, URZ, URZ ;  /* 0x000000ff06077290 */ /* 0x000fe4000fffe1ff */
[----:B------:R-:W-:Y:S02]  /*1730*/  @!UP0 USEL UR5, UR12, UR5, !UP2 ;  /* 0x000000050c058287 */ /* 0x000fe4000d000000 */
[----:B------:R-:W-:-:S02]  /*1740*/  UIMAD UR7, UR22, UR7, UR4 ;  /* 0x00000007160772a4 */ /* 0x000fc4000f8e0204 */
[----:B------:R-:W-:Y:S02]  /*1750*/  @!UP0 UIADD3 UR6, UPT, UPT, UR6, -UR5, URZ ;  /* 0x8000000506068290 */ /* 0x000fe4000fffe0ff */
[----:B------:R-:W-:Y:S02]  /*1760*/  @!UP0 UIMAD UR7, UR7, UR13, UR5 ;  /* 0x0000000d070782a4 */ /* 0x000fe4000f8e0205 */
[----:B------:R-:W-:Y:S02]  /*1770*/  @!UP0 UIMAD UR4, UR6, UR22, UR12 ;  /* 0x00000016060482a4 */ /* 0x000fe4000f8e020c */
[----:B------:R-:W-:Y:S02]  /*1780*/  UIMAD UR20, UR23, UR20, UR25 ;  /* 0x00000014171472a4 */ /* 0x000fe4000f8e0219 */
[----:B------:R-:W-:Y:S01]  /*1790*/  UIMAD UR32, UR4, UR18, UR32 ;  /* 0x00000012042072a4 */ /* 0x000fe2000f8e0220 */
[----:B------:R-:W-:Y:S02]  /*17a0*/  @!UP0 UMOV UR12, UR7 ;  /* 0x00000007000c8c82 */ /* 0x000fe40008000000 */
[----:B------:R-:W-:-:S12]  /*17b0*/  UIMAD UR20, UR12, UR23, UR20 ;  /* 0x000000170c1472a4 */ /* 0x000fd8000f8e0214 */
.L_x_19:
[----:B------:R-:W-:Y:S02]  /*17c0*/  UISETP.NE.AND UP2, UPT, UR26, 0x1, UPT ;  /* 0x000000011a00788c */ /* 0x000fe4000bf45270 */
[----:B------:R-:W-:Y:S02]  /*17d0*/  UISETP.NE.AND UP0, UPT, UR21, 0x2, UPT ;  /* 0x000000021500788c */ /* 0x000fe4000bf05270 */
[----:B------:R-:W-:Y:S02]  /*17e0*/  ULOP3.LUT UR28, UR28, 0xc00, URZ, 0xc0, !UPT ;  /* 0x00000c001c1c7892 */ /* 0x000fe4000f8ec0ff */
[----:B------:R-:W-:-:S03]  /*17f0*/  USHF.L.U32 UR24, UR27, UR24, URZ ;  /* 0x000000181b187299 */ /* 0x000fc600080006ff */
[----:B------:R-:W-:Y:S09]  /*1800*/  BRA.U UP2, `(.L_x_20) ;  /* 0x0000000102407547 */ /* 0x000ff2000b800000 */
[----:B------:R-:W2:Y:S01]  /*1810*/  LDCU.128 UR8, c[0x0][0xb10] ;  /* 0x00016200ff0877ac */ /* 0x000ea20008000c00 */
[----:B------:R-:W3:Y:S01]  /*1820*/  LDCU UR12, c[0x0][0xb0c] ;  /* 0x00016180ff0c77ac */ /* 0x000ee20008000800 */
[----:B------:R-:W4:Y:S01]  /*1830*/  LDCU UR13, c[0x0][0xb20] ;  /* 0x00016400ff0d77ac */ /* 0x000f220008000800 */
[----:B--2---:R-:W-:Y:S02]  /*1840*/  UIMAD.WIDE.U32 UR4, UR20, UR8, URZ ;  /* 0x00000008140472a5 */ /* 0x004fe4000f8e00ff */
[----:B------:R-:W-:Y:S02]  /*1850*/  UIMAD.WIDE.U32 UR6, UR32, UR11, URZ ;  /* 0x0000000b200672a5 */ /* 0x000fe4000f8e00ff */
[----:B---3--:R-:W-:Y:S02]  /*1860*/  UISETP.NE.AND UP2, UPT, UR12, 0x1, UPT ;  /* 0x000000010c00788c */ /* 0x008fe4000bf45270 */
[----:B------:R-:W-:-:S03]  /*1870*/  USHF.R.U32.HI UR5, URZ, UR9, UR5 ;  /* 0x00000009ff057299 */ /* 0x000fc60008011605 */
[----:B------:R-:W-:Y:S01]  /*1880*/  UMOV UR4, UR7 ;  /* 0x0000000700047c82 */ /* 0x000fe20008000000 */
[----:B------:R-:W-:Y:S02]  /*1890*/  USEL UR5, UR20, UR5, !UP2 ;  /* 0x0000000514057287 */ /* 0x000fe4000d000000 */
[----:B------:R-:W-:Y:S02]  /*18a0*/  UISETP.NE.AND UP2, UPT, UR10, 0x1, UPT ;  /* 0x000000010a00788c */ /* 0x000fe4000bf45270 */
[----:B----4-:R-:W-:-:S04]  /*18b0*/  USHF.R.U32.HI UR4, URZ, UR13, UR4 ;  /* 0x0000000dff047299 */ /* 0x010fc80008011604 */
[----:B------:R-:W-:-:S04]  /*18c0*/  USEL UR4, UR32, UR4, !UP2 ;  /* 0x0000000420047287 */ /* 0x000fc8000d000000 */
[----:B------:R-:W-:Y:S02]  /*18d0*/  UIADD3 UR6, UPT, UPT, -UR4, UR5, URZ ;  /* 0x0000000504067290 */ /* 0x000fe4000fffe1ff */
[----:B------:R-:W-:Y:S02]  /*18e0*/  UIADD3 UR4, UPT, UPT, UR4, -UR5, URZ ;  /* 0x8000000504047290 */ /* 0x000fe4000fffe0ff */
[----:B------:R-:W-:Y:S02]  /*18f0*/  UIMAD UR32, UR6, UR10, UR32 ;  /* 0x0000000a062072a4 */ /* 0x000fe4000f8e0220 */
[----:B------:R-:W-:-:S12]  /*1900*/  UIMAD UR20, UR4, UR12, UR20 ;  /* 0x0000000c041472a4 */ /* 0x000fd8000f8e0214 */
.L_x_20:
[----:B------:R-:W-:Y:S05]  /*1910*/  BRA.U !UP6, `(.L_x_21) ;  /* 0x000000010e0c7547 */ /* 0x000fea000b800000 */
[----:B------:R-:W-:Y:S01]  /*1920*/  UCGABAR_WAIT ;  /* 0x0000000000007dc7 */ /* 0x000fe20008000000 */
[----:B------:R-:W-:Y:S01]  /*1930*/  CCTL.IVALL ;  /* 0x00000000ff00798f */ /* 0x000fe20002000000 */
[----:B------:R-:W-:Y:S05]  /*1940*/  BRA `(.L_x_22) ;  /* 0x0000000000047947 */ /* 0x000fea0003800000 */
.L_x_21:
[----:B------:R-:W-:Y:S06]  /*1950*/  BAR.SYNC.DEFER_BLOCKING 0x0 ;  /* 0x0000000000007b1d */ /* 0x000fec0000010000 */
.L_x_22:
[----:B------:R-:W-:Y:S05]  /*1960*/  BRA.U UP0, `(.L_x_23) ;  /* 0x0000001900847547 */ /* 0x000fea000b800000 */
[----:B------:R-:W2:Y:S01]  /*1970*/  LDCU UR6, c[0x0][0x38c] ;  /* 0x00007180ff0677ac */ /* 0x000ea20008000800 */
[----:B------:R-:W-:Y:S01]  /*1980*/  PLOP3.LUT P1, PT, PT, PT, UP4, 0x80, 0x8 ;  /* 0x000000000008781c */ /* 0x000fe20003f2f048 */
[----:B------:R-:W-:Y:S01]  /*1990*/  IMAD.MOV.U32 R12, RZ, RZ, 0x1 ;  /* 0x00000001ff0c7424 */ /* 0x000fe200078e00ff */
[----:B------:R-:W-:Y:S01]  /*19a0*/  ISETP.NE.AND P2, PT, R0, RZ, P3 ;  /* 0x000000ff0000720c */ /* 0x000fe20001f45270 */
[----:B------:R-:W-:Y:S01]  /*19b0*/  USHF.L.U32 UR7, UR25, 0x6, URZ ;  /* 0x0000000619077899 */ /* 0x000fe200080006ff */
[----:B------:R-:W-:Y:S01]  /*19c0*/  PLOP3.LUT P1, PT, P1, PT, PT, 0x8, 0x80 ;  /* 0x000000000080781c */ /* 0x000fe20000f2e170 */
[----:B------:R-:W-:Y:S01]  /*19d0*/  UMOV UR13, 0x400 ;  /* 0x00000400000d7882 */ /* 0x000fe20000000000 */
[----:B------:R-:W-:Y:S01]  /*19e0*/  UISETP.NE.AND UP1, UPT, UR21, URZ, UPT ;  /* 0x000000ff1500728c */ /* 0x000fe2000bf25270 */
[----:B------:R-:W-:Y:S01]  /*19f0*/  CS2R R10, SRZ ;  /* 0x00000000000a7805 */ /* 0x000fe2000001ff00 */
[----:B------:R-:W-:Y:S01]  /*1a00*/  ULEA UR13, UR48, UR13, 0x18 ;  /* 0x0000000d300d7291 */ /* 0x000fe2000f8ec0ff */
[----:B------:R-:W-:Y:S01]  /*1a10*/  IMAD.MOV.U32 R9, RZ, RZ, RZ ;  /* 0x000000ffff097224 */ /* 0x000fe200078e00ff */
[----:B------:R-:W3:Y:S01]  /*1a20*/  LDCU UR39, c[0x0][0x370] ;  /* 0x00006e00ff2777ac */ /* 0x000ee20008000800 */
[----:B------:R-:W-:Y:S01]  /*1a30*/  IMAD.MOV.U32 R8, RZ, RZ, 0x1 ;  /* 0x00000001ff087424 */ /* 0x000fe200078e00ff */
[----:B------:R-:W4:Y:S01]  /*1a40*/  LDCU.64 UR26, c[0x0][0x348] ;  /* 0x00006900ff1a77ac */ /* 0x000f220008000a00 */
[----:B--2---:R-:W-:-:S02]  /*1a50*/  UIADD3 UR5, UPT, UPT, UR6, 0x3f, URZ ;  /* 0x0000003f06057890 */ /* 0x004fc4000fffe0ff */
[----:B------:R-:W-:Y:S02]  /*1a60*/  UIADD3 UR46, UPT, UPT, UR6, 0x7e, URZ ;  /* 0x0000007e062e7890 */ /* 0x000fe4000fffe0ff */
[----:B------:R-:W-:Y:S02]  /*1a70*/  USHF.R.S32.HI UR4, URZ, 0x1f, UR5 ;  /* 0x0000001fff047899 */ /* 0x000fe40008011405 */
[----:B------:R-:W-:Y:S02]  /*1a80*/  USHF.L.U32 UR47, UR25, 0x7, URZ ;  /* 0x00000007192f7899 */ /* 0x000fe400080006ff */
[----:B------:R-:W-:Y:S02]  /*1a90*/  ULEA.HI UR4, UR4, UR5, URZ, 0x6 ;  /* 0x0000000504047291 */ /* 0x000fe4000f8f30ff */
[----:B------:R-:W-:Y:S02]  /*1aa0*/  UIADD3 UR5, UPT, UPT, UR6, -0x1, URZ ;  /* 0xffffffff06057890 */ /* 0x000fe4000fffe0ff */
[----:B------:R-:W-:-:S02]  /*1ab0*/  USHF.R.S32.HI UR41, URZ, 0x6, UR4 ;  /* 0x00000006ff297899 */ /* 0x000fc40008011404 */
[----:B------:R-:W-:Y:S02]  /*1ac0*/  UISETP.GE.U32.AND UP2, UPT, UR5, -0x7f, UPT ;  /* 0xffffff810500788c */ /* 0x000fe4000bf46070 */
[----:B------:R-:W-:Y:S02]  /*1ad0*/  UISETP.LT.U32.AND UP0, UPT, UR41, 0x10, UPT ;  /* 0x000000102900788c */ /* 0x000fe4000bf01070 */
[----:B------:R-:W-:Y:S02]  /*1ae0*/  ULOP3.LUT UR5, UR7, 0x40, URZ, 0xc0, !UPT ;  /* 0x0000004007057892 */ /* 0x000fe4000f8ec0ff */
[----:B------:R-:W-:Y:S01]  /*1af0*/  USEL UR40, UR41, 0x10, UP0 ;  /* 0x0000001029287887 */ /* 0x000fe20008000000 */
[----:B------:R-:W2:Y:S03]  /*1b00*/  LDCU UR38, c[0x0][0x374] ;  /* 0x00006e80ff2677ac */ /* 0x000ea60008000800 */
[----:B------:R-:W-:-:S02]  /*1b10*/  UIADD3 UR4, UPT, UPT, UR40, -0x1, URZ ;  /* 0xffffffff28047890 */ /* 0x000fc4000fffe0ff */
[----:B------:R-:W-:Y:S02]  /*1b20*/  @UP2 UIADD3 UR4, UPT, UPT, UR40, URZ, URZ ;  /* 0x000000ff28042290 */ /* 0x000fe4000fffe0ff */
[----:B------:R-:W-:Y:S02]  /*1b30*/  USEL UR21, UR37, 0x2, UP1 ;  /* 0x0000000225157887 */ /* 0x000fe40008800000 */
[----:B------:R-:W-:Y:S02]  /*1b40*/  UIADD3 UR30, UPT, UPT, UR13, 0x28400, UR28 ;  /* 0x000284000d1e7890 */ /* 0x000fe4000fffe01c */
[----:B------:R-:W-:Y:S02]  /*1b50*/  ULEA.HI UR44, UR28, UR5, URZ, 0x1a ;  /* 0x000000051c2c7291 */ /* 0x000fe4000f8fd0ff */
[----:B------:R-:W-:Y:S02]  /*1b60*/  UIADD3 UR45, UPT, UPT, UR41, -UR40, URZ ;  /* 0x80000028292d7290 */ /* 0x000fe4000fffe0ff */
[----:B------:R-:W-:-:S02]  /*1b70*/  UIADD3 UR29, UPT, UPT, UR4, 0x1, URZ ;  /* 0x00000001041d7890 */ /* 0x000fc4000fffe0ff */
[----:B------:R-:W-:Y:S01]  /*1b80*/  UIADD3 UR43, UPT, UPT, -UR4, URZ, URZ ;  /* 0x000000ff042b7290 */ /* 0x000fe2000fffe1ff */
[----:B--234-:R-:W-:-:S11]  /*1b90*/  UMOV UR6, URZ ;  /* 0x000000ff00067c82 */ /* 0x01cfd60008000000 */
.L_x_43:
[----:B------:R-:W-:-:S09]  /*1ba0*/  UISETP.NE.AND UP0, UPT, UR48, URZ, UPT ;  /* 0x000000ff3000728c */ /* 0x000fd2000bf05270 */
[----:B-1----:R-:W-:Y:S05]  /*1bb0*/  BRA.U UP0, `(.L_x_24) ;  /* 0x0000000100287547 */ /* 0x002fea000b800000 */
[----:B------:R-:W-:Y:S02]  /*1bc0*/  LEA R0, R9, UR13, 0x3 ;  /* 0x0000000d09007c11 */ /* 0x000fe4000f8e18ff */
[----:B------:R-:W-:-:S04]  /*1bd0*/  SHF.L.U32 R3, R8, 0x1f, RZ ;  /* 0x0000001f08037819 */ /* 0x000fc800000006ff */
[----:B------:R-:W2:Y:S02]  /*1be0*/  SYNCS.PHASECHK.TRANS64.TRYWAIT P0, [R0+URZ+0x1a0], R3 ;  /* 0x0001a003000075a7 */ /* 0x000ea400080011ff */
[----:B--2---:R-:W-:Y:S05]  /*1bf0*/  @!P0 BRA `(.L_x_25) ;  /* 0x0000007800c88947 */ /* 0x004fea0003800000 */
.L_x_137:
[----:B------:R3:W-:Y:S01]  /*1c00*/  SYNCS.ARRIVE.TRANS64.A1T0 RZ, [R0+URZ+0x190], RZ ;  /* 0x000190ff00ff79a7 */ /* 0x0007e200081000ff */
[----:B------:R-:W-:-:S05]  /*1c10*/  VIADD R9, R9, 0x1 ;  /* 0x0000000109097836 */ /* 0x000fca0000000000 */
[----:B------:R-:W-:-:S04]  /*1c20*/  ISETP.NE.AND P0, PT, R9, 0x2, PT ;  /* 0x000000020900780c */ /* 0x000fc80003f05270 */
[----:B--2---:R-:W-:Y:S02]  /*1c30*/  SEL R3, RZ, 0x1, P0 ;  /* 0x00000001ff037807 */ /* 0x004fe40000000000 */
[----:B------:R-:W-:Y:S02]  /*1c40*/  SEL R9, R9, RZ, P0 ;  /* 0x000000ff09097207 */ /* 0x000fe40000000000 */
[----:B------:R-:W-:-:S07]  /*1c50*/  LOP3.LUT R8, R8, R3, RZ, 0x3c, !PT ;  /* 0x0000000308087212 */ /* 0x000fce00078e3cff */
.L_x_24:
[----:B------:R-:W-:Y:S01]  /*1c60*/  ULEA UR4, UR6, UR13, 0x3 ;  /* 0x0000000d06047291 */ /* 0x000fe2000f8e18ff */
[----:B---3--:R-:W-:Y:S01]  /*1c70*/  SHF.L.U32 R0, R12, 0x1f, RZ ;  /* 0x0000001f0c007819 */ /* 0x008fe200000006ff */
[----:B------:R-:W-:Y:S02]  /*1c80*/  UISETP.GE.U32.AND UP0, UPT, UR46, 0x7f, UPT ;  /* 0x0000007f2e00788c */ /* 0x000fe4000bf06070 */
[----:B------:R-:W-:Y:S01]  /*1c90*/  ULEA UR19, UR32, UR44, 0x7 ;  /* 0x0000002c20137291 */ /* 0x000fe2000f8e38ff */
[----:B------:R-:W-:-:S04]  /*1ca0*/  UMOV UR7, URZ ;  /* 0x000000ff00077c82 */ /* 0x000fc80008000000 */
[----:B------:R2:W3:Y:S01]  /*1cb0*/  SYNCS.PHASECHK.TRANS64.TRYWAIT P0, [UR4+0x80], R0 ;  /* 0x00008000ff0075a7 */ /* 0x0004e20008001104 */
[----:B------:R-:W-:-:S04]  /*1cc0*/  ULEA.HI UR4, UR20, UR20, URZ, 0x1 ;  /* 0x0000001414047291 */ /* 0x000fc8000f8f08ff */
[----:B------:R-:W-:-:S04]  /*1cd0*/  USHF.L.U32 UR4, UR4, 0x7, URZ ;  /* 0x0000000704047899 */ /* 0x000fc800080006ff */
[----:B------:R-:W-:-:S04]  /*1ce0*/  ULOP3.LUT UR35, UR4, 0xffffff00, URZ, 0xc0, !UPT ;  /* 0xffffff0004237892 */ /* 0x000fc8000f8ec0ff */
[----:B------:R-:W-:Y:S01]  /*1cf0*/  ULOP3.LUT UR35, UR35, 0x80, UR47, 0xf8, !UPT ;  /* 0x0000008023237892 */ /* 0x000fe2000f8ef82f */
[----:B------:R-:W-:Y:S11]  /*1d00*/  BRA.U !UP0, `(.L_x_26) ;  /* 0x0000000108c47547 */ /* 0x000ff6000b800000 */
[----:B------:R-:W-:Y:S01]  /*1d10*/  UMOV UR10, UR43 ;  /* 0x0000002b000a7c82 */ /* 0x000fe20008000000 */
[----:B------:R-:W-:Y:S01]  /*1d20*/  UMOV UR4, UR6 ;  /* 0x0000000600047c82 */ /* 0x000fe20008000000 */
[----:B------:R-:W-:-:S05]  /*1d30*/  UMOV UR34, URZ ;  /* 0x000000ff00227c82 */ /* 0x000fca0008000000 */
.L_x_32:
[----:B------:R-:W-:Y:S01]  /*1d40*/  ULEA UR33, UR4, UR13, 0x3 ;  /* 0x0000000d04217291 */ /* 0x000fe2000f8e18ff */
[----:B------:R-:W-:Y:S01]  /*1d50*/  @P3 MOV R2, 0x6000 ;  /* 0x0000600000023802 */ /* 0x000fe20000000f00 */
[----:B-1-34-:R-:W-:Y:S10]  /*1d60*/  @P0 BRA `(.L_x_27) ;  /* 0x00000000000c0947 */ /* 0x01aff40003800000 */
[----:B------:R-:W-:-:S04]  /*1d70*/  SHF.L.U32 R3, R12, 0x1f, RZ ;  /* 0x0000001f0c037819 */ /* 0x000fc800000006ff */
[----:B------:R-:W3:Y:S02]  /*1d80*/  SYNCS.PHASECHK.TRANS64.TRYWAIT P0, [UR33+0x80], R3 ;  /* 0x00008003ff0075a7 */ /* 0x000ee40008001121 */
[----:B---3--:R-:W-:Y:S05]  /*1d90*/  @!P0 BRA `(.L_x_28) ;  /* 0x0000007800748947 */ /* 0x008fea0003800000 */
.L_x_27:
[----:B------:R3:W-:Y:S01]  /*1da0*/  @P3 SYNCS.ARRIVE.TRANS64 RZ, [UR33], R2 ;  /* 0x00000002ffff39a7 */ /* 0x0007e20008000021 */
[----:B------:R-:W-:Y:S02]  /*1db0*/  ULOP3.LUT UR5, UR21, 0x2, URZ, 0xfc, !UPT ;  /* 0x0000000215057892 */ /* 0x000fe4000f8efcff */
[----:B------:R-:W-:Y:S02]  /*1dc0*/  UIADD3 UR10, UPT, UPT, UR10, 0x1, URZ ;  /* 0x000000010a0a7890 */ /* 0x000fe4000fffe0ff */
[----:B------:R-:W-:Y:S02]  /*1dd0*/  UISETP.NE.AND UP0, UPT, UR5, 0x2, UPT ;  /* 0x000000020500788c */ /* 0x000fe4000bf05270 */
[----:B------:R-:W-:-:S07]  /*1de0*/  UISETP.NE.AND UP2, UPT, UR10, 0x1, UPT ;  /* 0x000000010a00788c */ /* 0x000fce000bf45270 */
[----:B------:R-:W-:Y:S05]  /*1df0*/  BRA.U UP0, `(.L_x_29) ;  /* 0x0000000100047547 */ /* 0x000fea000b800000 */
[----:B-1----:R-:W-:Y:S05]  /*1e00*/  BPT.TRAP 0x1 ;  /* 0x000000040000795c */ /* 0x002fea0000300000 */
.L_x_29:
[----:B------:R-:W-:Y:S04]  /*1e10*/  BSSY.RECONVERGENT B0, `(.L_x_30) ;  /* 0x0000003000007945 */ /* 0x000fe80003800200 */
[----:B------:R-:W-:Y:S05]  /*1e20*/  @!P2 BRA `(.L_x_31) ;  /* 0x000000000004a947 */ /* 0x000fea0003800000 */
[----:B-1----:R-:W-:Y:S05]  /*1e30*/  BPT.TRAP 0x1 ;  /* 0x000000040000795c */ /* 0x002fea0000300000 */
.L_x_31:
[----:B-1----:R-:W-:Y:S05]  /*1e40*/  BSYNC.RECONVERGENT B0 ;  /* 0x0000000000007941 */ /* 0x002fea0003800200 */
.L_x_30:
[----:B------:R-:W-:Y:S02]  /*1e50*/  UIADD3 UR5, UPT, UPT, UR4, 0x1, URZ ;  /* 0x0000000104057890 */ /* 0x000fe4000fffe0ff */
[----:B------:R-:W-:Y:S02]  /*1e60*/  ULEA UR32, UR4, UR13, 0xd ;  /* 0x0000000d04207291 */ /* 0x000fe4000f8e68ff */
[----:B------:R-:W-:Y:S02]  /*1e70*/  UISETP.NE.AND UP0, UPT, UR5, 0x10, UPT ;  /* 0x000000100500788c */ /* 0x000fe4000bf05270 */
[----:B------:R-:W-:Y:S02]  /*1e80*/  UIADD3 UR8, UP1, UPT, UR26, 0x80, URZ ;  /* 0x000000801a087890 */ /* 0x000fe4000ff3e0ff */
[----:B------:R-:W-:Y:S02]  /*1e90*/  USEL UR7, URZ, 0x1, UP0 ;  /* 0x00000001ff077887 */ /* 0x000fe40008000000 */
[----:B------:R-:W-:-:S02]  /*1ea0*/  USEL UR6, UR5, URZ, UP0 ;  /* 0x000000ff05067287 */ /* 0x000fc40008000000 */
[----:B------:R-:W-:Y:S02]  /*1eb0*/  ULEA UR16, UR4, UR28, 0xc ;  /* 0x0000001c04107291 */ /* 0x000fe4000f8e60ff */
[----:B------:R-:W-:Y:S01]  /*1ec0*/  ULEA UR5, UR6, UR13, 0x3 ;  /* 0x0000000d06057291 */ /* 0x000fe2000f8e18ff */
[----:B------:R-:W-:Y:S01]  /*1ed0*/  LOP3.LUT R12, R12, UR7, RZ, 0x3c, !PT ;  /* 0x000000070c0c7c12 */ /* 0x000fe2000f8e3cff */
[----:B------:R-:W-:Y:S02]  /*1ee0*/  UIADD3 UR4, UP0, UPT, UR26, 0x180, URZ ;  /* 0x000001801a047890 */ /* 0x000fe4000ff1e0ff */
[----:B------:R-:W-:Y:S01]  /*1ef0*/  ULOP3.LUT UR33, UR33, 0xfefffff8, URZ, 0xc0, !UPT ;  /* 0xfefffff821217892 */ /* 0x000fe2000f8ec0ff */
[----:B--2---:R-:W-:Y:S01]  /*1f00*/  SHF.L.U32 R0, R12, 0x1f, RZ ;  /* 0x0000001f0c007819 */ /* 0x004fe200000006ff */
[----:B------:R-:W-:Y:S02]  /*1f10*/  UIADD3.X UR9, UPT, UPT, URZ, UR27, URZ, UP1, !UPT ;  /* 0x0000001bff097290 */ /* 0x000fe40008ffe4ff */
[----:B------:R-:W-:Y:S01]  /*1f20*/  UIADD3 UR32, UPT, UPT, UR32, 0x8400, URZ ;  /* 0x0000840020207890 */ /* 0x000fe2000fffe0ff */
[----:B------:R4:W1:Y:S01]  /*1f30*/  SYNCS.PHASECHK.TRANS64.TRYWAIT P0, [UR5+0x80], R0 ;  /* 0x00008000ff0075a7 */ /* 0x0008620008001105 */
[----:B------:R-:W-:-:S02]  /*1f40*/  UIADD3 UR16, UPT, UPT, UR13, 0x28400, UR16 ;  /* 0x000284000d107890 */ /* 0x000fc4000fffe010 */
[----:B------:R-:W-:Y:S02]  /*1f50*/  UIADD3.X UR5, UPT, UPT, URZ, UR27, URZ, UP0, !UPT ;  /* 0x0000001bff057290 */ /* 0x000fe400087fe4ff */
[----:B------:R-:W-:Y:S01]  /*1f60*/  UPRMT UR7, URZ, 0x5410, UR24 ;  /* 0x00005410ff077896 */ /* 0x000fe20008000018 */
[----:B------:R-:W-:Y:S01]  /*1f70*/  UMOV UR14, 0x0 ;  /* 0x00000000000e7882 */ /* 0x000fe20000000000 */
[----:B------:R-:W-:Y:S01]  /*1f80*/  UMOV UR15, 0x10000000 ;  /* 0x10000000000f7882 */ /* 0x000fe20000000000 */
[----:B------:R-:W-:Y:S01]  /*1f90*/  UMOV UR18, UR34 ;  /* 0x0000002200127c82 */ /* 0x000fe20008000000 */
[----:B------:R-:W-:Y:S01]  /*1fa0*/  UMOV UR20, UR36 ;  /* 0x0000002400147c82 */ /* 0x000fe20008000000 */
[----:B------:R-:W-:Y:S01]  /*1fb0*/  UMOV UR17, UR33 ;  /* 0x0000002100117c82 */ /* 0x000fe20008000000 */
[----:B------:R2:W-:Y:S03]  /*1fc0*/  UTMALDG.3D.2CTA [UR32], [UR8], desc[UR14] ;  /* 0x00000e20080075b4 */ /* 0x0005e60008211000 */
[----:B------:R3:W-:Y:S01]  /*1fd0*/  UTMALDG.3D.MULTICAST.2CTA [UR16], [UR4], UR7, desc[UR14] ;  /* 0x00000e10040073b4 */ /* 0x0007e20008211807 */
[----:B--2---:R-:W-:Y:S01]  /*1fe0*/  UIADD3 UR34, UPT, UPT, UR34, 0x40, URZ ;  /* 0x0000004022227890 */ /* 0x004fe2000fffe0ff */
[----:B---3--:R-:W-:Y:S01]  /*1ff0*/  UMOV UR7, UR29 ;  /* 0x0000001d00077c82 */ /* 0x008fe20008000000 */
[----:B------:R-:W-:Y:S01]  /*2000*/  UMOV UR4, UR6 ;  /* 0x0000000600047c82 */ /* 0x000fe20008000000 */
[----:B------:R-:W-:Y:S09]  /*2010*/  BRA.U UP2, `(.L_x_32) ;  /* 0xfffffffd02487547 */ /* 0x000ff2000b83ffff */
.L_x_26:
[----:B------:R-:W-:Y:S01]  /*2020*/  ULEA UR4, UR6, UR13, 0x3 ;  /* 0x0000000d06047291 */ /* 0x000fe2000f8e18ff */
[----:B--2-4-:R-:W-:Y:S01]  /*2030*/  SHF.L.U32 R0, R12, 0x1f, RZ ;  /* 0x0000001f0c007819 */ /* 0x014fe200000006ff */
[----:B------:R-:W-:Y:S01]  /*2040*/  @!P1 SYNCS.ARRIVE.TRANS64.A1T0 RZ, [UR13+0x128], RZ ;  /* 0x000128ffffff99a7 */ /* 0x000fe2000810000d */
[----:B------:R-:W-:-:S06]  /*2050*/  UISETP.GT.AND UP0, UPT, UR41, UR40, UPT ;  /* 0x000000282900728c */ /* 0x000fcc000bf04270 */
[----:B-1-3--:R1:W2:Y:S03]  /*2060*/  SYNCS.PHASECHK.TRANS64.TRYWAIT P0, [UR4+0x80], R0 ;  /* 0x00008000ff0075a7 */ /* 0x00a2a60008001104 */
[----:B------:R-:W-:Y:S05]  /*2070*/  BRA.U !UP0, `(.L_x_33) ;  /* 0x0000000108c07547 */ /* 0x000fea000b800000 */
[----:B------:R-:W-:Y:S01]  /*2080*/  UIADD3 UR25, UPT, UPT, UR45, UR7, URZ ;  /* 0x000000072d197290 */ /* 0x000fe2000fffe0ff */
[----:B------:R-:W-:-:S11]  /*2090*/  UMOV UR4, UR6 ;  /* 0x0000000600047c82 */ /* 0x000fd60008000000 */
.L_x_39:
[----:B------:R-:W-:Y:S01]  /*20a0*/  ULEA UR9, UR4, UR13, 0x3 ;  /* 0x0000000d04097291 */ /* 0x000fe2000f8e18ff */
[----:B--2---:R-:W-:Y:S01]  /*20b0*/  @P3 MOV R2, 0x6000 ;  /* 0x0000600000023802 */ /* 0x004fe20000000f00 */
[----:B--234-:R-:W-:Y:S10]  /*20c0*/  @P0 BRA `(.L_x_34) ;  /* 0x00000000000c0947 */ /* 0x01cff40003800000 */
[----:B------:R-:W-:-:S04]  /*20d0*/  SHF.L.U32 R3, R12, 0x1f, RZ ;  /* 0x0000001f0c037819 */ /* 0x000fc800000006ff */
[----:B------:R-:W2:Y:S02]  /*20e0*/  SYNCS.PHASECHK.TRANS64.TRYWAIT P0, [UR9+0x80], R3 ;  /* 0x00008003ff0075a7 */ /* 0x000ea40008001109 */
[----:B--2---:R-:W-:Y:S05]  /*20f0*/  @!P0 BRA `(.L_x_35) ;  /* 0x0000007400b48947 */ /* 0x004fea0003800000 */
.L_x_34:
[----:B------:R2:W-:Y:S01]  /*2100*/  @P3 SYNCS.ARRIVE.TRANS64 RZ, [UR9], R2 ;  /* 0x00000002ffff39a7 */ /* 0x0005e20008000009 */
[----:B------:R-:W-:-:S04]  /*2110*/  ULOP3.LUT UR5, UR21, 0x2, URZ, 0xfc, !UPT ;  /* 0x0000000215057892 */ /* 0x000fc8000f8efcff */
[----:B------:R-:W-:-:S09]  /*2120*/  UISETP.NE.AND UP0, UPT, UR5, 0x2, UPT ;  /* 0x000000020500788c */ /* 0x000fd2000bf05270 */
[----:B------:R-:W-:Y:S05]  /*2130*/  BRA.U UP0, `(.L_x_36) ;  /* 0x0000000100047547 */ /* 0x000fea000b800000 */
[----:B------:R-:W-:Y:S05]  /*2140*/  BPT.TRAP 0x1 ;  /* 0x000000040000795c */ /* 0x000fea0000300000 */
.L_x_36:
[----:B------:R-:W-:Y:S04]  /*2150*/  BSSY.RECONVERGENT B0, `(.L_x_37) ;  /* 0x0000003000007945 */ /* 0x000fe80003800200 */
[----:B------:R-:W-:Y:S05]  /*2160*/  @!P2 BRA `(.L_x_38) ;  /* 0x000000000004a947 */ /* 0x000fea0003800000 */
[----:B------:R-:W-:Y:S05]  /*2170*/  BPT.TRAP 0x1 ;  /* 0x000000040000795c */ /* 0x000fea0000300000 */
.L_x_38:
[----:B------:R-:W-:Y:S05]  /*2180*/  BSYNC.RECONVERGENT B0 ;  /* 0x0000000000007941 */ /* 0x000fea0003800200 */
.L_x_37:
[----:B------:R-:W-:Y:S02]  /*2190*/  UIADD3 UR5, UPT, UPT, UR4, 0x1, URZ ;  /* 0x0000000104057890 */ /* 0x000fe4000fffe0ff */
[----:B------:R-:W-:Y:S02]  /*21a0*/  USHF.L.U32 UR10, UR7, 0x6, URZ ;  /* 0x00000006070a7899 */ /* 0x000fe400080006ff */
[----:B------:R-:W-:Y:S02]  /*21b0*/  UISETP.NE.AND UP0, UPT, UR5, 0x10, UPT ;  /* 0x000000100500788c */ /* 0x000fe4000bf05270 */
[----:B------:R-:W-:Y:S02]  /*21c0*/  UIADD3 UR7, UPT, UPT, UR7, 0x1, URZ ;  /* 0x0000000107077890 */ /* 0x000fe4000fffe0ff */
[----:B------:R-:W-:Y:S02]  /*21d0*/  USEL UR8, URZ, 0x1, UP0 ;  /* 0x00000001ff087887 */ /* 0x000fe40008000000 */
[----:B------:R-:W-:-:S02]  /*21e0*/  USEL UR6, UR5, URZ, UP0 ;  /* 0x000000ff05067287 */ /* 0x000fc40008000000 */
[----:B------:R-:W-:Y:S02]  /*21f0*/  UIADD3 UR22, UP0, UPT, UR26, 0x180, URZ ;  /* 0x000001801a167890 */ /* 0x000fe4000ff1e0ff */
[----:B------:R-:W-:Y:S01]  /*2200*/  LOP3.LUT R12, R12, UR8, RZ, 0x3c, !PT ;  /* 0x000000080c0c7c12 */ /* 0x000fe2000f8e3cff */
[----:B------:R-:W-:Y:S02]  /*2210*/  ULEA UR8, UR4, UR13, 0xd ;  /* 0x0000000d04087291 */ /* 0x000fe4000f8e68ff */
[----:B------:R-:W-:Y:S01]  /*2220*/  UIADD3 UR14, UP1, UPT, UR26, 0x80, URZ ;  /* 0x000000801a0e7890 */ /* 0x000fe2000ff3e0ff */
[----:B-1----:R-:W-:Y:S01]  /*2230*/  SHF.L.U32 R0, R12, 0x1f, RZ ;  /* 0x0000001f0c007819 */ /* 0x002fe200000006ff */
[----:B------:R-:W-:Y:S02]  /*2240*/  UIADD3.X UR23, UPT, UPT, URZ, UR27, URZ, UP0, !UPT ;  /* 0x0000001bff177290 */ /* 0x000fe400087fe4ff */
[----:B------:R-:W-:Y:S02]  /*2250*/  UISETP.NE.AND UP0, UPT, UR7, UR25, UPT ;  /* 0x000000190700728c */ /* 0x000fe4000bf05270 */
[----:B------:R-:W-:-:S02]  /*2260*/  ULEA UR5, UR6, UR13, 0x3 ;  /* 0x0000000d06057291 */ /* 0x000fc4000f8e18ff */
[----:B------:R-:W-:Y:S02]  /*2270*/  ULOP3.LUT UR9, UR9, 0xfefffff8, URZ, 0xc0, !UPT ;  /* 0xfefffff809097892 */ /* 0x000fe4000f8ec0ff */
[----:B------:R-:W-:Y:S02]  /*2280*/  ULEA UR16, UR4, UR30, 0xc ;  /* 0x0000001e04107291 */ /* 0x000fe4000f8e60ff */
[----:B------:R-:W-:Y:S02]  /*2290*/  UIADD3 UR8, UPT, UPT, UR8, 0x8400, URZ ;  /* 0x0000840008087890 */ /* 0x000fe4000fffe0ff */
[----:B------:R-:W-:Y:S01]  /*22a0*/  UIADD3.X UR15, UPT, UPT, URZ, UR27, URZ, UP1, !UPT ;  /* 0x0000001bff0f7290 */ /* 0x000fe20008ffe4ff */
[----:B------:R3:W4:Y:S01]  /*22b0*/  SYNCS.PHASECHK.TRANS64.TRYWAIT P0, [UR5+0x80], R0 ;  /* 0x00008000ff0075a7 */ /* 0x0007220008001105 */
[----:B------:R-:W-:Y:S01]  /*22c0*/  UPRMT UR4, URZ, 0x5410, UR24 ;  /* 0x00005410ff047896 */ /* 0x000fe20008000018 */
[----:B------:R-:W-:Y:S01]  /*22d0*/  UMOV UR32, 0x0 ;  /* 0x0000000000207882 */ /* 0x000fe20000000000 */
[----:B------:R-:W-:Y:S01]  /*22e0*/  UMOV UR33, 0x10000000 ;  /* 0x1000000000217882 */ /* 0x000fe20000000000 */
[----:B------:R-:W-:Y:S01]  /*22f0*/  UMOV UR11, UR35 ;  /* 0x00000023000b7c82 */ /* 0x000fe20008000000 */
[----:B------:R-:W-:Y:S01]  /*2300*/  UMOV UR12, UR36 ;  /* 0x00000024000c7c82 */ /* 0x000fe20008000000 */
[----:B------:R-:W-:Y:S01]  /*2310*/  UMOV UR20, UR36 ;  /* 0x0000002400147c82 */ /* 0x000fe20008000000 */
[----:B------:R-:W-:Y:S01]  /*2320*/  UMOV UR17, UR9 ;  /* 0x0000000900117c82 */ /* 0x000fe20008000000 */
[----:B------:R-:W-:Y:S01]  /*2330*/  UMOV UR18, UR10 ;  /* 0x0000000a00127c82 */ /* 0x000fe20008000000 */
[----:B------:R-:W-:Y:S01]  /*2340*/  UTMALDG.3D.2CTA [UR8], [UR14], desc[UR32] ;  /* 0x000020080e0075b4 */ /* 0x000fe20008211000 */
[----:B------:R1:W-:Y:S02]  /*2350*/  UTMALDG.3D.MULTICAST.2CTA [UR16], [UR22], UR4, desc[UR32] ;  /* 0x00002010160073b4 */ /* 0x0003e40008211804 */
[----:B-1----:R-:W-:Y:S01]  /*2360*/  UMOV UR4, UR6 ;  /* 0x0000000600047c82 */ /* 0x002fe20008000000 */
[----:B------:R-:W-:Y:S05]  /*2370*/  BRA.U UP0, `(.L_x_39) ;  /* 0xfffffffd00487547 */ /* 0x000fea000b83ffff */
.L_x_33:
[C---:B------:R-:W-:Y:S01]  /*2380*/  LEA R3, R11.reuse, UR13, 0x3 ;  /* 0x0000000d0b037c11 */ /* 0x040fe2000f8e18ff */
[----:B------:R-:W-:Y:S01]  /*2390*/  NOP ;  /* 0x0000000000007918 */ /* 0x000fe20000000000 */
[----:B-1-3--:R-:W-:Y:S02]  /*23a0*/  SHF.L.U32 R0, R10, 0x1f, RZ ;  /* 0x0000001f0a007819 */ /* 0x00afe400000006ff */
[----:B------:R-:W-:Y:S02]  /*23b0*/  LEA R5, R11, UR13, 0x4 ;  /* 0x0000000d0b057c11 */ /* 0x000fe4000f8e20ff */
[----:B--2-4-:R-:W1:Y:S02]  /*23c0*/  SYNCS.PHASECHK.TRANS64.TRYWAIT P0, [R3+URZ+0x130], R0 ;  /* 0x00013000030075a7 */ /* 0x014e6400080011ff */
[----:B-1----:R-:W-:Y:S05]  /*23d0*/  @!P0 BRA `(.L_x_40) ;  /* 0x0000007400148947 */ /* 0x002fea0003800000 */
.L_x_140:
[----:B------:R-:W2:Y:S01]  /*23e0*/  LDS.128 R4, [R5+0x1c0] ;  /* 0x0001c00005047984 */ /* 0x000ea20000000c00 */
[----:B------:R-:W-:Y:S01]  /*23f0*/  UISETP.GE.AND UP0, UPT, UR42, 0x1, UPT ;  /* 0x000000012a00788c */ /* 0x000fe2000bf06270 */
[----:B------:R-:W-:Y:S01]  /*2400*/  @!PT LDS RZ, [RZ] ;  /* 0x00000000fffff984 */ /* 0x000fe20000000800 */
[----:B------:R-:W-:Y:S01]  /*2410*/  @!PT LDS RZ, [RZ] ;  /* 0x00000000fffff984 */ /* 0x000fe20000000800 */
[----:B------:R-:W-:Y:S01]  /*2420*/  @!PT LDS RZ, [RZ] ;  /* 0x00000000fffff984 */ /* 0x000fe20000000800 */
[----:B------:R-:W-:Y:S01]  /*2430*/  @!PT LDS RZ, [RZ] ;  /* 0x00000000fffff984 */ /* 0x000fe20000000800 */
[----:B------:R3:W-:Y:S06]  /*2440*/  MEMBAR.ALL.CTA ;  /* 0x0000000000007992 */ /* 0x0007ec0000008000 */
[----:B---3--:R-:W3:Y:S01]  /*2450*/  FENCE.VIEW.ASYNC.S ;  /* 0x00000000000073c6 */ /* 0x008ee20000000000 */
[----:B--2---:R-:W-:-:S13]  /*2460*/  LOP3.LUT P0, RZ, R6, 0x1, RZ, 0xc0, !PT ;  /* 0x0000000106ff7812 */ /* 0x004fda000780c0ff */
[----:B---3--:R-:W-:Y:S01]  /*2470*/  VOTEU.ANY UP1, P0 ;  /* 0x0000000000ff7886 */ /* 0x008fe20000020100 */
[----:B------:R-:W-:-:S13]  /*2480*/  PLOP3.LUT P0, PT, PT, PT, UP1, 0x80, 0x8 ;  /* 0x000000000008781c */ /* 0x000fda0003f0f018 */
[----:B-1----:R-:W-:Y:S02]  /*2490*/  @P0 LOP3.LUT R0, R5, 0xffff, RZ, 0xc0, !PT ;  /* 0x0000ffff05000812 */ /* 0x002fe400078ec0ff */
[----:B------:R-:W-:Y:S02]  /*24a0*/  @P0 MOV R2, R4 ;  /* 0x0000000400020202 */ /* 0x000fe40000000f00 */
[----:B------:R-:W-:Y:S01]  /*24b0*/  @P0 R2UR UR5, R0 ;  /* 0x00000000000502ca */ /* 0x000fe200000e0000 */
[----:B------:R-:W-:Y:S01]  /*24c0*/  VIADD R0, R3, 0x140 ;  /* 0x0000014003007836 */ /* 0x000fe20000000000 */
[----:B------:R-:W-:Y:S02]  /*24d0*/  @P0 SHF.R.U32.HI R4, RZ, 0x10, R5 ;  /* 0x00000010ff040819 */ /* 0x000fe40000011605 */
[----:B------:R-:W-:Y:S02]  /*24e0*/  @P0 R2UR UR7, R2 ;  /* 0x00000000020702ca */ /* 0x000fe400000e0000 */
[----:B------:R-:W-:-:S02]  /*24f0*/  PRMT R0, RZ, 0x654, R0 ;  /* 0x00000654ff007816 */ /* 0x000fc40000000000 */
[----:B------:R-:W-:Y:S02]  /*2500*/  @P0 R2UR UR4, R4 ;  /* 0x00000000040402ca */ /* 0x000fe400000e0000 */
[----:B------:R1:W-:Y:S03]  /*2510*/  SYNCS.ARRIVE.TRANS64.RED.A1T0 RZ, [R0+URZ], RZ ;  /* 0x000000ff00ff79a7 */ /* 0x0003e600081004ff */
[----:B------:R-:W-:-:S04]  /*2520*/  @UP1 UMOV UR31, UR5 ;  /* 0x00000005001f1c82 */ /* 0x000fc80008000000 */
[----:B------:R-:W-:-:S04]  /*2530*/  @UP1 UMOV UR37, UR7 ;  /* 0x0000000700251c82 */ /* 0x000fc80008000000 */
[----:B------:R-:W-:Y:S01]  /*2540*/  @UP1 UMOV UR36, UR4 ;  /* 0x0000000400241c82 */ /* 0x000fe20008000000 */
[----:B------:R-:W-:Y:S05]  /*2550*/  BRA.U !UP0, `(.L_x_41) ;  /* 0x0000000108d47547 */ /* 0x000fea000b800000 */
[----:B------:R-:W2:Y:S01]  /*2560*/  LDCU.128 UR16, c[0x0][0xb10] ;  /* 0x00016200ff1077ac */ /* 0x000ea20008000c00 */
[----:B------:R-:W3:Y:S01]  /*2570*/  LDCU UR12, c[0x0][0xb20] ;  /* 0x00016400ff0c77ac */ /* 0x000ee20008000800 */
[----:B------:R-:W4:Y:S01]  /*2580*/  LDCU UR20, c[0x0][0xb0c] ;  /* 0x00016180ff1477ac */ /* 0x000f220008000800 */
[----:B------:R-:W1:Y:S01]  /*2590*/  LDCU.64 UR8, c[0x0][0xb28] ;  /* 0x00016500ff0877ac */ /* 0x000e620008000a00 */
[----:B------:R-:W-:Y:S02]  /*25a0*/  UISETP.NE.AND UP3, UPT, UR42, 0x1, UPT ;  /* 0x000000012a00788c */ /* 0x000fe4000bf65270 */
[----:B--2---:R-:W-:Y:S02]  /*25b0*/  UIMAD.WIDE.U32 UR10, UR38, UR19, URZ ;  /* 0x00000013260a72a5 */ /* 0x004fe4000f8e00ff */
[----:B------:R-:W-:Y:S02]  /*25c0*/  UIMAD.WIDE.U32 UR4, UR39, UR16, URZ ;  /* 0x00000010270472a5 */ /* 0x000fe4000f8e00ff */
[----:B------:R-:W-:-:S02]  /*25d0*/  UISETP.NE.AND UP0, UPT, UR18, 0x1, UPT ;  /* 0x000000011200788c */ /* 0x000fc4000bf05270 */
[----:B------:R-:W-:Y:S01]  /*25e0*/  UIMAD.WIDE.U32 UR22, UR31, UR19, URZ ;  /* 0x000000131f1672a5 */ /* 0x000fe2000f8e00ff */
[----:B------:R-:W-:Y:S02]  /*25f0*/  UMOV UR10, UR11 ;  /* 0x0000000b000a7c82 */ /* 0x000fe40008000000 */
[----:B------:R-:W-:Y:S01]  /*2600*/  UMOV UR4, UR5 ;  /* 0x0000000500047c82 */ /* 0x000fe20008000000 */
[----:B---3--:R-:W-:Y:S02]  /*2610*/  USHF.R.U32.HI UR10, URZ, UR12, UR10 ;  /* 0x0000000cff0a7299 */ /* 0x008fe4000801160a */
[----:B----4-:R-:W-:Y:S02]  /*2620*/  UISETP.NE.AND UP2, UPT, UR20, 0x1, UPT ;  /* 0x000000011400788c */ /* 0x010fe4000bf45270 */
[----:B------:R-:W-:Y:S02]  /*2630*/  USHF.R.U32.HI UR4, URZ, UR17, UR4 ;  /* 0x00000011ff047299 */ /* 0x000fe40008011604 */
[----:B------:R-:W-:-:S02]  /*2640*/  USEL UR5, UR38, UR10, !UP0 ;  /* 0x0000000a26057287 */ /* 0x000fc4000c000000 */
[----:B------:R-:W-:Y:S02]  /*2650*/  USEL UR7, UR39, UR4, !UP2 ;  /* 0x0000000427077287 */ /* 0x000fe4000d000000 */
[----:B-1----:R-:W-:Y:S01]  /*2660*/  UIMAD.WIDE.U32 UR10, UR5, UR8, URZ ;  /* 0x00000008050a72a5 */ /* 0x002fe2000f8e00ff */
[----:B------:R-:W-:Y:S01]  /*2670*/  UMOV UR4, UR23 ;  /* 0x0000001700047c82 */ /* 0x000fe20008000000 */
[----:B------:R-:W-:Y:S02]  /*2680*/  UIMAD.WIDE.U32 UR14, UR37, UR16, URZ ;  /* 0x00000010250e72a5 */ /* 0x000fe4000f8e00ff */
[----:B------:R-:W-:-:S03]  /*2690*/  UIMAD.WIDE.U32 UR22, UR7, UR8, URZ ;  /* 0x00000008071672a5 */ /* 0x000fc6000f8e00ff */
[----:B------:R-:W-:Y:S01]  /*26a0*/  UMOV UR10, UR11 ;  /* 0x0000000b000a7c82 */ /* 0x000fe20008000000 */
[----:B------:R-:W-:Y:S02]  /*26b0*/  USHF.R.U32.HI UR4, URZ, UR12, UR4 ;  /* 0x0000000cff047299 */ /* 0x000fe40008011604 */
[----:B------:R-:W-:Y:S01]  /*26c0*/  @UP3 USHF.R.U32.HI UR5, URZ, UR9, UR10 ;  /* 0x00000009ff053299 */ /* 0x000fe2000801160a */
[----:B------:R-:W-:Y:S01]  /*26d0*/  UMOV UR14, UR15 ;  /* 0x0000000f000e7c82 */ /* 0x000fe20008000000 */
[----:B------:R-:W-:Y:S01]  /*26e0*/  UMOV UR22, UR23 ;  /* 0x0000001700167c82 */ /* 0x000fe20008000000 */
[----:B------:R-:W-:Y:S02]  /*26f0*/  USHF.R.U32.HI UR17, URZ, UR17, UR14 ;  /* 0x00000011ff117299 */ /* 0x000fe4000801160e */
[----:B------:R-:W-:Y:S02]  /*2700*/  USEL UR4, UR31, UR4, !UP0 ;  /* 0x000000041f047287 */ /* 0x000fe4000c000000 */
[----:B------:R-:W-:-:S02]  /*2710*/  @UP3 USHF.R.U32.HI UR7, URZ, UR9, UR22 ;  /* 0x00000009ff073299 */ /* 0x000fc40008011616 */
[----:B------:R-:W-:Y:S02]  /*2720*/  UIMAD UR10, UR42, UR5, URZ ;  /* 0x000000052a0a72a4 */ /* 0x000fe4000f8e02ff */
[----:B------:R-:W-:Y:S02]  /*2730*/  USEL UR5, UR37, UR17, !UP2 ;  /* 0x0000001125057287 */ /* 0x000fe4000d000000 */
[----:B------:R-:W-:Y:S02]  /*2740*/  UIMAD UR12, UR42, UR7, URZ ;  /* 0x000000072a0c72a4 */ /* 0x000fe4000f8e02ff */
[----:B------:R-:W-:Y:S02]  /*2750*/  UISETP.GE.AND UP0, UPT, UR4, UR10, UPT ;  /* 0x0000000a0400728c */ /* 0x000fe4000bf06270 */
[----:B------:R-:W-:Y:S02]  /*2760*/  UIMAD.WIDE.U32 UR10, UR4, UR8, URZ ;  /* 0x00000008040a72a5 */ /* 0x000fe4000f8e00ff */
[----:B------:R-:W-:-:S02]  /*2770*/  UISETP.GE.OR UP0, UPT, UR5, UR12, UP0 ;  /* 0x0000000c0500728c */ /* 0x000fc40008706670 */
[----:B------:R-:W-:Y:S02]  /*2780*/  UIMAD.WIDE.U32 UR14, UR5, UR8, URZ ;  /* 0x00000008050e72a5 */ /* 0x000fe4000f8e00ff */
[----:B------:R-:W-:Y:S01]  /*2790*/  UIADD3 UR12, UPT, UPT, -UR5, URZ, URZ ;  /* 0x000000ff050c7290 */ /* 0x000fe2000fffe1ff */
[----:B------:R-:W-:Y:S01]  /*27a0*/  UMOV UR10, UR11 ;  /* 0x0000000b000a7c82 */ /* 0x000fe20008000000 */
[----:B------:R-:W-:Y:S02]  /*27b0*/  UIADD3 UR11, UPT, UPT, -UR4, URZ, URZ ;  /* 0x000000ff040b7290 */ /* 0x000fe4000fffe1ff */
        /* <DEDUP_REMOVED lines=15> */
.L_x_41:
[----:B------:R-:W2:Y:S02]  /*28b0*/  LDCU UR4, c[0x0][0xb30] ;  /* 0x00016600ff0477ac */ /* 0x000ea40008000800 */
[----:B--2---:R-:W-:-:S09]  /*28c0*/  UISETP.NE.AND UP0, UPT, UR4, 0x1, UPT ;  /* 0x000000010400788c */ /* 0x004fd2000bf05270 */
[----:B------:R-:W-:Y:S05]  /*28d0*/  BRA.U UP0, `(.L_x_42) ;  /* 0x0000000100447547 */ /* 0x000fea000b800000 */
[----:B------:R-:W2:Y:S01]  /*28e0*/  LDCU.128 UR16, c[0x0][0xb10] ;  /* 0x00016200ff1077ac */ /* 0x000ea20008000c00 */
[----:B------:R-:W3:Y:S01]  /*28f0*/  LDCU UR10, c[0x0][0xb0c] ;  /* 0x00016180ff0a77ac */ /* 0x000ee20008000800 */
[----:B------:R-:W4:Y:S01]  /*2900*/  LDCU UR7, c[0x0][0xb20] ;  /* 0x00016400ff0777ac */ /* 0x000f220008000800 */
[----:B--2---:R-:W-:Y:S02]  /*2910*/  UIMAD.WIDE.U32 UR8, UR37, UR16, URZ ;  /* 0x00000010250872a5 */ /* 0x004fe4000f8e00ff */
[----:B------:R-:W-:Y:S02]  /*2920*/  UIMAD.WIDE.U32 UR4, UR31, UR19, URZ ;  /* 0x000000131f0472a5 */ /* 0x000fe4000f8e00ff */
[----:B---3--:R-:W-:Y:S02]  /*2930*/  UISETP.NE.AND UP2, UPT, UR10, 0x1, UPT ;  /* 0x000000010a00788c */ /* 0x008fe4000bf45270 */
[----:B------:R-:W-:Y:S01]  /*2940*/  UISETP.NE.AND UP0, UPT, UR18, 0x1, UPT ;  /* 0x000000011200788c */ /* 0x000fe2000bf05270 */
[----:B------:R-:W-:-:S02]  /*2950*/  UMOV UR8, UR9 ;  /* 0x0000000900087c82 */ /* 0x000fc40008000000 */
[----:B------:R-:W-:Y:S01]  /*2960*/  UMOV UR4, UR5 ;  /* 0x0000000500047c82 */ /* 0x000fe20008000000 */
[----:B------:R-:W-:Y:S02]  /*2970*/  USHF.R.U32.HI UR17, URZ, UR17, UR8 ;  /* 0x00000011ff117299 */ /* 0x000fe40008011608 */
[----:B----4-:R-:W-:Y:S02]  /*2980*/  USHF.R.U32.HI UR4, URZ, UR7, UR4 ;  /* 0x00000007ff047299 */ /* 0x010fe40008011604 */
[----:B------:R-:W-:Y:S02]  /*2990*/  USEL UR5, UR37, UR17, !UP2 ;  /* 0x0000001125057287 */ /* 0x000fe4000d000000 */
[----:B------:R-:W-:-:S04]  /*29a0*/  USEL UR4, UR31, UR4, !UP0 ;  /* 0x000000041f047287 */ /* 0x000fc8000c000000 */
[----:B------:R-:W-:Y:S02]  /*29b0*/  UIADD3 UR7, UPT, UPT, UR5, -UR4, URZ ;  /* 0x8000000405077290 */ /* 0x000fe4000fffe0ff */
[----:B------:R-:W-:Y:S02]  /*29c0*/  UIADD3 UR4, UPT, UPT, -UR5, UR4, URZ ;  /* 0x0000000405047290 */ /* 0x000fe4000fffe1ff */
[----:B------:R-:W-:Y:S02]  /*29d0*/  UIMAD UR31, UR7, UR18, UR31 ;  /* 0x00000012071f72a4 */ /* 0x000fe4000f8e021f */
[----:B------:R-:W-:-:S12]  /*29e0*/  UIMAD UR37, UR4, UR10, UR37 ;  /* 0x0000000a042572a4 */ /* 0x000fd8000f8e0225 */
.L_x_42:
[----:B------:R-:W-:Y:S01]  /*29f0*/  VIADD R11, R11, 0x1 ;  /* 0x000000010b0b7836 */ /* 0x000fe20000000000 */
[----:B------:R-:W-:Y:S01]  /*2a00*/  PLOP3.LUT P1, PT, PT, PT, PT, 0x80, 0x8 ;  /* 0x000000000008781c */ /* 0x000fe20003f2f070 */
[----:B------:R-:W-:Y:S02]  /*2a10*/  UIADD3 UR20, UPT, UPT, UR37, UR59, URZ ;  /* 0x0000003b25147290 */ /* 0x000fe4000fffe0ff */
[----:B------:R-:W-:Y:S01]  /*2a20*/  UIADD3 UR32, UPT, UPT, UR31, UR62, URZ ;  /* 0x0000003e1f207290 */ /* 0x000fe2000fffe0ff */
[----:B------:R-:W-:-:S04]  /*2a30*/  ISETP.NE.AND P0, PT, R11, 0x2, PT ;  /* 0x000000020b00780c */ /* 0x000fc80003f05270 */
[----:B------:R-:W-:Y:S02]  /*2a40*/  SEL R3, RZ, 0x1, P0 ;  /* 0x00000001ff037807 */ /* 0x000fe40000000000 */
[----:B------:R-:W-:Y:S02]  /*2a50*/  SEL R11, R11, RZ, P0 ;  /* 0x000000ff0b0b7207 */ /* 0x000fe40000000000 */
[----:B------:R-:W-:Y:S01]  /*2a60*/  LOP3.LUT R10, R10, R3, RZ, 0x3c, !PT ;  /* 0x000000030a0a7212 */ /* 0x000fe200078e3cff */
[----:B------:R-:W-:Y:S06]  /*2a70*/  BRA.U UP1, `(.L_x_43) ;  /* 0xfffffff101487547 */ /* 0x000fec000b83ffff */
[----:B------:R-:W-:Y:S01]  /*2a80*/  UIADD3 UR13, UPT, UPT, UR13, 0x80, URZ ;  /* 0x000000800d0d7890 */ /* 0x000fe2000fffe0ff */
[----:B------:R-:W-:-:S03]  /*2a90*/  SHF.L.U32 R3, R12, 0x1f, RZ ;  /* 0x0000001f0c037819 */ /* 0x000fc600000006ff */
[----:B------:R-:W-:-:S09]  /*2aa0*/  ULEA UR4, UR6, UR13, 0x3 ;  /* 0x0000000d06047291 */ /* 0x000fd2000f8e18ff */
[----:B------:R-:W2:Y:S02]  /*2ab0*/  SYNCS.PHASECHK.TRANS64.TRYWAIT P0, [UR4], R3 ;  /* 0x00000003ff0075a7 */ /* 0x000ea40008001104 */
[----:B--2---:R-:W-:Y:S05]  /*2ac0*/  @!P0 BRA `(.L_x_44) ;  /* 0x0000006c006c8947 */ /* 0x004fea0003800000 */
.L_x_142:
[----:B------:R-:W-:-:S04]  /*2ad0*/  UIADD3 UR4, UPT, UPT, UR6, 0x1, URZ ;  /* 0x0000000106047890 */ /* 0x000fc8000fffe0ff */
[----:B------:R-:W-:-:S04]  /*2ae0*/  UISETP.NE.AND UP0, UPT, UR4, 0x10, UPT ;  /* 0x000000100400788c */ /* 0x000fc8000bf05270 */
[----:B------:R-:W-:Y:S02]  /*2af0*/  USEL UR6, URZ, 0x1, UP0 ;  /* 0x00000001ff067887 */ /* 0x000fe40008000000 */
[----:B------:R-:W-:-:S04]  /*2b00*/  USEL UR4, UR4, URZ, UP0 ;  /* 0x000000ff04047287 */ /* 0x000fc80008000000 */
[----:B------:R-:W-:Y:S01]  /*2b10*/  ULEA UR5, UR4, UR13, 0x3 ;  /* 0x0000000d04057291 */ /* 0x000fe2000f8e18ff */
[----:B------:R-:W-:-:S04]  /*2b20*/  LOP3.LUT R2, R12, UR6, RZ, 0x3c, !PT ;  /* 0x000000060c027c12 */ /* 0x000fc8000f8e3cff */
[----:B-1----:R-:W-:-:S04]  /*2b30*/  SHF.L.U32 R3, R2, 0x1f, RZ ;  /* 0x0000001f02037819 */ /* 0x002fc800000006ff */
[----:B------:R-:W1:Y:S02]  /*2b40*/  SYNCS.PHASECHK.TRANS64.TRYWAIT P0, [UR5], R3 ;  /* 0x00000003ff0075a7 */ /* 0x000e640008001105 */
[----:B-1----:R-:W-:Y:S05]  /*2b50*/  @!P0 BRA `(.L_x_45) ;  /* 0x0000006c00608947 */ /* 0x002fea0003800000 */
.L_x_144:
        /* <DEDUP_REMOVED lines=9> */
.L_x_146:
        /* <DEDUP_REMOVED lines=9> */
.L_x_148:
        /* <DEDUP_REMOVED lines=9> */
.L_x_150:
        /* <DEDUP_REMOVED lines=9> */
.L_x_152:
        /* <DEDUP_REMOVED lines=9> */
.L_x_154:
        /* <DEDUP_REMOVED lines=9> */
.L_x_156:
        /* <DEDUP_REMOVED lines=9> */
.L_x_158:
        /* <DEDUP_REMOVED lines=9> */
.L_x_160:
        /* <DEDUP_REMOVED lines=9> */
.L_x_162:
        /* <DEDUP_REMOVED lines=9> */
.L_x_164:
        /* <DEDUP_REMOVED lines=9> */
.L_x_166:
        /* <DEDUP_REMOVED lines=9> */
.L_x_168:
        /* <DEDUP_REMOVED lines=9> */
.L_x_170:
[----:B------:R-:W-:-:S04]  /*32b0*/  UIADD3 UR4, UPT, UPT, UR4, 0x1, URZ ;  /* 0x0000000104047890 */ /* 0x000fc8000fffe0ff */
[----:B------:R-:W-:-:S04]  /*32c0*/  UISETP.NE.AND UP0, UPT, UR4, 0x10, UPT ;  /* 0x000000100400788c */ /* 0x000fc8000bf05270 */
[----:B------:R-:W-:Y:S02]  /*32d0*/  USEL UR5, URZ, 0x1, UP0 ;  /* 0x00000001ff057887 */ /* 0x000fe40008000000 */
[----:B------:R-:W-:-:S04]  /*32e0*/  USEL UR4, UR4, URZ, UP0 ;  /* 0x000000ff04047287 */ /* 0x000fc80008000000 */
[----:B------:R-:W-:Y:S01]  /*32f0*/  ULEA UR4, UR4, UR13, 0x3 ;  /* 0x0000000d04047291 */ /* 0x000fe2000f8e18ff */
[----:B-1----:R-:W-:-:S04]  /*3300*/  LOP3.LUT R3, R2, UR5, RZ, 0x3c, !PT ;  /* 0x0000000502037c12 */ /* 0x002fc8000f8e3cff */
[----:B------:R-:W-:Y:S01]  /*3310*/  SHF.L.U32 R3, R3, 0x1f, RZ ;  /* 0x0000001f03037819 */ /* 0x000fe200000006ff */
[----:B------:R-:W-:-:S07]  /*3320*/  IMAD.U32 R0, RZ, RZ, UR4 ;  /* 0x00000004ff007e24 */ /* 0x000fce000f8e00ff */
.L_x_59:
[----:B-1----:R1:W2:Y:S02]  /*3330*/  SYNCS.PHASECHK.TRANS64.TRYWAIT P0, [R0+URZ], R3 ;  /* 0x00000003000075a7 */ /* 0x0022a400080011ff */
[----:B--2---:R-:W-:Y:S05]  /*3340*/  @!P0 NANOSLEEP.SYNCS 0x989680 ;  /* 0x009896800000895d */ /* 0x004fea0003900000 */
[----:B------:R-:W2:Y:S02]  /*3350*/  @!P0 SYNCS.PHASECHK.TRANS64 P0, [R0+URZ], R3 ;  /* 0x00000003000085a7 */ /* 0x000ea400080010ff */
[----:B--2---:R-:W-:Y:S05]  /*3360*/  @P0 EXIT ;  /* 0x000000000000094d */ /* 0x004fea0003800000 */
[----:B------:R-:W-:Y:S05]  /*3370*/  BRA `(.L_x_59) ;  /* 0xfffffffc00ec7947 */ /* 0x000fea000383ffff */
.L_x_23:
[----:B------:R-:W-:-:S04]  /*3380*/  UISETP.NE.AND UP0, UPT, UR48, URZ, UPT ;  /* 0x000000ff3000728c */ /* 0x000fc8000bf05270 */
[----:B------:R-:W-:-:S09]  /*3390*/  UISETP.NE.OR UP0, UPT, UR21, 0x1, UP0 ;  /* 0x000000011500788c */ /* 0x000fd20008705670 */
[----:B------:R-:W-:Y:S05]  /*33a0*/  BRA.U UP0, `(.L_x_60) ;  /* 0x0000000500487547 */ /* 0x000fea000b800000 */
[----:B------:R-:W-:Y:S01]  /*33b0*/  ISETP.GE.U32.AND P2, PT, R0, 0x8, PT ;  /* 0x000000080000780c */ /* 0x000fe20003f46070 */
[----:B------:R-:W-:Y:S01]  /*33c0*/  IMAD.MOV.U32 R12, RZ, RZ, 0x1 ;  /* 0x00000001ff0c7424 */ /* 0x000fe200078e00ff */
[----:B------:R-:W-:Y:S02]  /*33d0*/  CS2R R10, SRZ ;  /* 0x00000000000a7805 */ /* 0x000fe4000001ff00 */
[----:B------:R-:W-:Y:S01]  /*33e0*/  CS2R R8, SRZ ;  /* 0x0000000000087805 */ /* 0x000fe2000001ff00 */
[----:B------:R-:W-:Y:S01]  /*33f0*/  UMOV UR4, 0x400 ;  /* 0x0000040000047882 */ /* 0x000fe20000000000 */
[----:B------:R-:W-:Y:S01]  /*3400*/  UMOV UR5, URZ ;  /* 0x000000ff00057c82 */ /* 0x000fe20008000000 */
[----:B------:R-:W-:-:S12]  /*3410*/  ULEA UR6, UR48, UR4, 0x18 ;  /* 0x0000000430067291 */ /* 0x000fd8000f8ec0ff */
.L_x_64:
[----:B------:R-:W-:Y:S02]  /*3420*/  LEA R2, R8, UR6, 0x3 ;  /* 0x0000000608027c11 */ /* 0x000fe4000f8e18ff */
[----:B------:R-:W-:-:S03]  /*3430*/  SHF.L.U32 R5, R9, 0x1f, RZ ;  /* 0x0000001f09057819 */ /* 0x000fc600000006ff */
[----:B------:R-:W-:Y:S01]  /*3440*/  VIADD R4, R2, 0x1a0 ;  /* 0x000001a002047836 */ /* 0x000fe20000000000 */
[----:B------:R-:W2:Y:S02]  /*3450*/  SYNCS.PHASECHK.TRANS64.TRYWAIT P0, [R2+URZ+0x190], R5 ;  /* 0x00019005020075a7 */ /* 0x000ea400080011ff */
[----:B--2---:R-:W-:Y:S05]  /*3460*/  @!P0 BRA `(.L_x_61) ;  /* 0x00000068006c8947 */ /* 0x004fea0003800000 */
.L_x_171:
[----:B------:R-:W-:Y:S01]  /*3470*/  ULEA UR4, UR5, UR6, 0x3 ;  /* 0x0000000605047291 */ /* 0x000fe2000f8e18ff */
[----:B------:R-:W-:Y:S02]  /*3480*/  PRMT R4, RZ, 0x654, R4 ;  /* 0x00000654ff047816 */ /* 0x000fe40000000004 */
[----:B--2---:R-:W-:Y:S01]  /*3490*/  SHF.L.U32 R5, R12, 0x1f, RZ ;  /* 0x0000001f0c057819 */ /* 0x004fe200000006ff */
[----:B------:R-:W-:Y:S01]  /*34a0*/  UIADD3 UR7, UPT, UPT, UR4, 0x130, URZ ;  /* 0x0000013004077890 */ /* 0x000fe2000fffe0ff */
[----:B------:R2:W-:Y:S05]  /*34b0*/  SYNCS.ARRIVE.TRANS64.RED.A1T0 RZ, [R4+URZ], RZ ;  /* 0x000000ff04ff79a7 */ /* 0x0005ea00081004ff */
[----:B------:R-:W-:Y:S01]  /*34c0*/  IMAD.U32 R7, RZ, RZ, UR7 ;  /* 0x00000007ff077e24 */ /* 0x000fe2000f8e00ff */
[----:B------:R-:W3:Y:S04]  /*34d0*/  SYNCS.PHASECHK.TRANS64.TRYWAIT P0, [UR4+0x140], R5 ;  /* 0x00014005ff0075a7 */ /* 0x000ee80008001104 */
[----:B------:R-:W-:Y:S01]  /*34e0*/  PRMT R6, R0, 0x654, R7 ;  /* 0x0000065400067816 */ /* 0x000fe20000000007 */
[----:B--2---:R-:W-:Y:S01]  /*34f0*/  @!P2 IMAD.MOV.U32 R4, RZ, RZ, 0x10 ;  /* 0x00000010ff04a424 */ /* 0x004fe200078e00ff */
[----:B---3--:R-:W-:Y:S06]  /*3500*/  @!P0 BRA `(.L_x_62) ;  /* 0x0000006800588947 */ /* 0x008fec0003800000 */
.L_x_173:
[----:B------:R-:W-:Y:S01]  /*3510*/  ULEA UR8, UR5, UR6, 0x4 ;  /* 0x0000000605087291 */ /* 0x000fe2000f8e20ff */
[----:B------:R-:W-:Y:S01]  /*3520*/  SEL R3, R6, R3, !P2 ;  /* 0x0000000306037207 */ /* 0x000fe20005000000 */
[----:B------:R-:W-:Y:S01]  /*3530*/  UIADD3 UR9, UPT, UPT, UR4, 0x130, URZ ;  /* 0x0000013004097890 */ /* 0x000fe2000fffe0ff */
[----:B--2---:R-:W-:Y:S01]  /*3540*/  LEA R2, R11, UR6, 0x3 ;  /* 0x000000060b027c11 */ /* 0x004fe2000f8e18ff */
[----:B------:R-:W-:Y:S01]  /*3550*/  UIADD3 UR8, UPT, UPT, UR8, 0x1c0, URZ ;  /* 0x000001c008087890 */ /* 0x000fe2000fffe0ff */
[----:B------:R-:W-:Y:S01]  /*3560*/  SHF.L.U32 R5, R10, 0x1f, RZ ;  /* 0x0000001f0a057819 */ /* 0x000fe200000006ff */
[----:B------:R2:W-:Y:S01]  /*3570*/  @!P2 SYNCS.ARRIVE.TRANS64.RED RZ, [R3+URZ], R4 ;  /* 0x0000000403ffa9a7 */ /* 0x0005e200080004ff */
[----:B------:R-:W-:Y:S01]  /*3580*/  UIADD3 UR4, UPT, UPT, UR5, 0x1, URZ ;  /* 0x0000000105047890 */ /* 0x000fe2000fffe0ff */
[----:B------:R-:W-:-:S03]  /*3590*/  VIADD R8, R8, 0x1 ;  /* 0x0000000108087836 */ /* 0x000fc60000000000 */
[----:B------:R-:W-:Y:S02]  /*35a0*/  UISETP.NE.AND UP0, UPT, UR4, 0x2, UPT ;  /* 0x000000020400788c */ /* 0x000fe4000bf05270 */
[----:B------:R-:W-:Y:S06]  /*35b0*/  UGETNEXTWORKID.BROADCAST [UR8], [UR9] ;  /* 0x00000000080073ca */ /* 0x000fec0008000100 */
[----:B------:R-:W-:Y:S01]  /*35c0*/  USEL UR7, URZ, 0x1, UP0 ;  /* 0x00000001ff077887 */ /* 0x000fe20008000000 */
[----:B------:R-:W-:Y:S01]  /*35d0*/  ISETP.NE.AND P0, PT, R8, 0x2, PT ;  /* 0x000000020800780c */ /* 0x000fe20003f05270 */
[----:B------:R-:W-:Y:S01]  /*35e0*/  USEL UR5, UR4, URZ, UP0 ;  /* 0x000000ff04057287 */ /* 0x000fe20008000000 */
[----:B------:R-:W3:Y:S03]  /*35f0*/  SYNCS.PHASECHK.TRANS64.TRYWAIT P1, [R2+URZ+0x130], R5 ;  /* 0x00013005020075a7 */ /* 0x000ee600080211ff */
[----:B------:R-:W-:Y:S01]  /*3600*/  LOP3.LUT R12, R12, UR7, RZ, 0x3c, !PT ;  /* 0x000000070c0c7c12 */ /* 0x000fe2000f8e3cff */
[----:B--23--:R-:W-:Y:S07]  /*3610*/  @!P1 BRA `(.L_x_63) ;  /* 0x00000068002c9947 */ /* 0x00cfee0003800000 */
.L_x_174:
[C---:B------:R-:W-:Y:S01]  /*3620*/  LEA R4, R11.reuse, UR6, 0x4 ;  /* 0x000000060b047c11 */ /* 0x040fe2000f8e20ff */
[----:B--2---:R-:W-:Y:S01]  /*3630*/  VIADD R2, R2, 0x140 ;  /* 0x0000014002027836 */ /* 0x004fe20000000000 */
[----:B------:R-:W-:Y:S01]  /*3640*/  SEL R8, R8, RZ, P0 ;  /* 0x000000ff08087207 */ /* 0x000fe20000000000 */
[----:B------:R-:W-:-:S03]  /*3650*/  VIADD R11, R11, 0x1 ;  /* 0x000000010b0b7836 */ /* 0x000fc60000000000 */
[----:B------:R-:W2:Y:S01]  /*3660*/  LDS.128 R4, [R4+0x1c0] ;  /* 0x0001c00004047984 */ /* 0x000ea20000000c00 */
[----:B------:R-:W-:Y:S02]  /*3670*/  PRMT R2, RZ, 0x654, R2 ;  /* 0x00000654ff027816 */ /* 0x000fe40000000002 */
[C---:B------:R-:W-:Y:S01]  /*3680*/  ISETP.NE.AND P1, PT, R11.reuse, 0x2, PT ;  /* 0x000000020b00780c */ /* 0x040fe20003f25270 */
[----:B------:R-:W-:Y:S01]  /*3690*/  @!PT LDS RZ, [RZ] ;  /* 0x00000000fffff984 */ /* 0x000fe20000000800 */
[----:B------:R-:W-:Y:S01]  /*36a0*/  @!PT LDS RZ, [RZ] ;  /* 0x00000000fffff984 */ /* 0x000fe20000000800 */
[----:B------:R-:W-:Y:S01]  /*36b0*/  @!PT LDS RZ, [RZ] ;  /* 0x00000000fffff984 */ /* 0x000fe20000000800 */
[----:B------:R-:W-:Y:S01]  /*36c0*/  @!PT LDS RZ, [RZ] ;  /* 0x00000000fffff984 */ /* 0x000fe20000000800 */
[----:B------:R3:W-:Y:S06]  /*36d0*/  MEMBAR.ALL.CTA ;  /* 0x0000000000007992 */ /* 0x0007ec0000008000 */
[----:B---3--:R-:W3:Y:S01]  /*36e0*/  FENCE.VIEW.ASYNC.S ;  /* 0x00000000000073c6 */ /* 0x008ee20000000000 */
[----:B------:R-:W-:Y:S01]  /*36f0*/  SEL R11, R11, RZ, P1 ;  /* 0x000000ff0b0b7207 */ /* 0x000fe20000800000 */
[----:B---3--:R3:W-:Y:S01]  /*3700*/  SYNCS.ARRIVE.TRANS64.RED.A1T0 RZ, [R2+URZ], RZ ;  /* 0x000000ff02ff79a7 */ /* 0x0087e200081004ff */
[----:B--2---:R-:W-:-:S02]  /*3710*/  LOP3.LUT P3, RZ, R6, 0x1, RZ, 0xc0, !PT ;  /* 0x0000000106ff7812 */ /* 0x004fc4000786c0ff */
[----:B------:R-:W-:-:S04]  /*3720*/  SEL R5, RZ, 0x1, P1 ;  /* 0x00000001ff057807 */ /* 0x000fc80000800000 */
[----:B------:R-:W-:Y:S02]  /*3730*/  LOP3.LUT R10, R10, R5, RZ, 0x3c, !PT ;  /* 0x000000050a0a7212 */ /* 0x000fe400078e3cff */
[----:B---3--:R-:W-:-:S04]  /*3740*/  SEL R2, RZ, 0x1, P0 ;  /* 0x00000001ff027807 */ /* 0x008fc80000000000 */
[----:B------:R-:W-:Y:S01]  /*3750*/  LOP3.LUT R9, R9, R2, RZ, 0x3c, !PT ;  /* 0x0000000209097212 */ /* 0x000fe200078e3cff */
[----:B------:R-:W-:Y:S06]  /*3760*/  @P3 BRA `(.L_x_64) ;  /* 0xfffffffc002c3947 */ /* 0x000fec000383ffff */
[----:B------:R-:W-:Y:S01]  /*3770*/  ULEA UR4, UR5, UR6, 0x3 ;  /* 0x0000000605047291 */ /* 0x000fe2000f8e18ff */
[----:B------:R-:W-:-:S08]  /*3780*/  SHF.L.U32 R3, R12, 0x1f, RZ ;  /* 0x0000001f0c037819 */ /* 0x000fd000000006ff */
[----:B------:R-:W2:Y:S02]  /*3790*/  SYNCS.PHASECHK.TRANS64 P0, [UR4+0x140], R3 ;  /* 0x00014003ff0075a7 */ /* 0x000ea40008001004 */
[----:B--2---:R-:W-:Y:S05]  /*37a0*/  @P0 BRA `(.L_x_65) ;  /* 0x0000000000080947 */ /* 0x004fea0003800000 */
[----:B------:R-:W2:Y:S02]  /*37b0*/  SYNCS.PHASECHK.TRANS64.TRYWAIT P0, [UR4+0x140], R3 ;  /* 0x00014003ff0075a7 */ /* 0x000ea40008001104 */
[----:B--2---:R-:W-:Y:S05]  /*37c0*/  @!P0 BRA `(.L_x_66) ;  /* 0x0000006400d48947 */ /* 0x004fea0003800000 */
.L_x_65:
[----:B------:R-:W-:-:S04]  /*37d0*/  UIADD3 UR7, UPT, UPT, UR5, 0x1, URZ ;  /* 0x0000000105077890 */ /* 0x000fc8000fffe0ff */
[----:B------:R-:W-:-:S04]  /*37e0*/  UISETP.NE.AND UP0, UPT, UR7, 0x2, UPT ;  /* 0x000000020700788c */ /* 0x000fc8000bf05270 */
[----:B------:R-:W-:Y:S02]  /*37f0*/  USEL UR8, URZ, 0x1, UP0 ;  /* 0x00000001ff087887 */ /* 0x000fe40008000000 */
[----:B------:R-:W-:-:S04]  /*3800*/  USEL UR7, UR7, URZ, UP0 ;  /* 0x000000ff07077287 */ /* 0x000fc80008000000 */
[----:B------:R-:W-:Y:S01]  /*3810*/  ULEA UR7, UR7, UR6, 0x3 ;  /* 0x0000000607077291 */ /* 0x000fe2000f8e18ff */
[----:B--2---:R-:W-:-:S04]  /*3820*/  LOP3.LUT R3, R12, UR8, RZ, 0x3c, !PT ;  /* 0x000000080c037c12 */ /* 0x004fc8000f8e3cff */
[----:B------:R-:W-:-:S04]  /*3830*/  SHF.L.U32 R0, R3, 0x1f, RZ ;  /* 0x0000001f03007819 */ /* 0x000fc800000006ff */
[----:B------:R-:W2:Y:S02]  /*3840*/  SYNCS.PHASECHK.TRANS64 P0, [UR7+0x140], R0 ;  /* 0x00014000ff0075a7 */ /* 0x000ea40008001007 */
[----:B-12---:R-:W-:Y:S05]  /*3850*/  @P0 EXIT ;  /* 0x000000000000094d */ /* 0x006fea0003800000 */
[----:B------:R-:W-:Y:S02]  /*3860*/  SHF.L.U32 R3, R3, 0x1f, RZ ;  /* 0x0000001f03037819 */ /* 0x000fe400000006ff */
[----:B------:R-:W-:-:S07]  /*3870*/  MOV R0, UR7 ;  /* 0x0000000700007c02 */ /* 0x000fce0008000f00 */
.L_x_67:
[----:B-1----:R1:W2:Y:S02]  /*3880*/  SYNCS.PHASECHK.TRANS64.TRYWAIT P0, [R0+URZ+0x140], R3 ;  /* 0x00014003000075a7 */ /* 0x0022a400080011ff */
[----:B--2---:R-:W-:Y:S05]  /*3890*/  @!P0 NANOSLEEP.SYNCS 0x989680 ;  /* 0x009896800000895d */ /* 0x004fea0003900000 */
[----:B------:R-:W2:Y:S02]  /*38a0*/  @!P0 SYNCS.PHASECHK.TRANS64 P0, [R0+URZ+0x140], R3 ;  /* 0x00014003000085a7 */ /* 0x000ea400080010ff */
[----:B--2---:R-:W-:Y:S05]  /*38b0*/  @P0 EXIT ;  /* 0x000000000000094d */ /* 0x004fea0003800000 */
[----:B------:R-:W-:Y:S05]  /*38c0*/  BRA `(.L_x_67) ;  /* 0xfffffffc00ec7947 */ /* 0x000fea000383ffff */
.L_x_60:
[----:B------:R-:W-:Y:S05]  /*38d0*/  BRA.U UP5, `(.L_x_68) ;  /* 0x0000001105a07547 */ /* 0x000fea000b800000 */
[----:B------:R-:W-:Y:S01]  /*38e0*/  UMOV UR4, 0x40 ;  /* 0x0000004000047882 */ /* 0x000fe20000000000 */
[----:B------:R-:W-:Y:S01]  /*38f0*/  NOP ;  /* 0x0000000000007918 */ /* 0x000fe20000000000 */
[----:B------:R-:W-:Y:S01]  /*3900*/  ULEA UR5, UR48, UR4, 0x18 ;  /* 0x0000000430057291 */ /* 0x000fe2000f8ec0ff */
[----:B------:R-:W-:Y:S02]  /*3910*/  UMOV UR6, 0x400 ;  /* 0x0000040000067882 */ /* 0x000fe40000000000 */
[----:B------:R-:W-:-:S06]  /*3920*/  ULEA UR6, UR48, UR6, 0x18 ;  /* 0x0000000630067291 */ /* 0x000fcc000f8ec0ff */
[----:B------:R-:W2:Y:S02]  /*3930*/  LDS.U8 R0, [UR5+0x1c] ;  /* 0x00001c05ff007984 */ /* 0x000ea40008000000 */
[----:B--2---:R-:W-:-:S13]  /*3940*/  ISETP.NE.AND P0, PT, R0, RZ, PT ;  /* 0x000000ff0000720c */ /* 0x004fda0003f05270 */
[----:B------:R-:W-:Y:S05]  /*3950*/  @P0 BRA `(.L_x_69) ;  /* 0x0000000400080947 */ /* 0x000fea0003800000 */
[----:B------:R-:W-:Y:S02]  /*3960*/  UISETP.NE.U32.AND UP1, UPT, UR33, 0x1, UPT ;  /* 0x000000012100788c */ /* 0x000fe4000bf25070 */
[----:B------:R-:W-:-:S07]  /*3970*/  UIADD3 UR7, UPT, UPT, UR5, 0x8, URZ ;  /* 0x0000000805077890 */ /* 0x000fce000fffe0ff */
[----:B------:R-:W-:Y:S05]  /*3980*/  BRA.U !UP1, `(.L_x_70) ;  /* 0x00000001099c7547 */ /* 0x000fea000b800000 */
[----:B------:R-:W-:Y:S01]  /*3990*/  ELECT P0, URZ, PT ;  /* 0x0000000000ff782f */ /* 0x000fe20003800000 */
[----:B------:R-:W-:-:S12]  /*39a0*/  BSSY B0, `(.L_x_70) ;  /* 0x0000025000007945 */ /* 0x000fd80003800000 */
[----:B------:R-:W-:Y:S05]  /*39b0*/  @!P0 BRA `(.L_x_71) ;  /* 0x00000000008c8947 */ /* 0x000fea0003800000 */
[----:B------:R-:W-:-:S05]  /*39c0*/  UMOV UR4, 0x10 ;  /* 0x0000001000047882 */ /* 0x000fca0000000000 */
[----:B------:R-:W-:Y:S04]  /*39d0*/  DEPBAR.LE SB2, 0x36 ;  /* 0x0000ad800000791a */ /* 0x000fe80000000000 */
[----:B------:R-:W2:Y:S02]  /*39e0*/  UTCATOMSWS.2CTA.FIND_AND_SET.ALIGN UP0, UR4, UR4 ;  /* 0x00000004000475e3 */ /* 0x000ea40008200800 */
[----:B--2---:R-:W-:Y:S01]  /*39f0*/  MOV R11, UR4 ;  /* 0x00000004000b7c02 */ /* 0x004fe20008000f00 */
[----:B------:R-:W-:Y:S06]  /*3a00*/  BRA.U UP0, `(.L_x_72) ;  /* 0x0000000100187547 */ /* 0x000fec000b800000 */
.L_x_73:
[----:B------:R-:W-:Y:S05]  /*3a10*/  NANOSLEEP 0x64 ;  /* 0x000000640000795d */ /* 0x000fea0003800000 */
[----:B------:R-:W-:-:S05]  /*3a20*/  UMOV UR4, 0x10 ;  /* 0x0000001000047882 */ /* 0x000fca0000000000 */
[----:B------:R-:W-:Y:S04]  /*3a30*/  DEPBAR.LE SB2, 0x36 ;  /* 0x0000ad800000791a */ /* 0x000fe80000000000 */
[----:B------:R-:W2:Y:S02]  /*3a40*/  UTCATOMSWS.2CTA.FIND_AND_SET.ALIGN UP0, UR4, UR4 ;  /* 0x00000004000475e3 */ /* 0x000ea40008200800 */
[----:B--2---:R-:W-:Y:S01]  /*3a50*/  MOV R11, UR4 ;  /* 0x00000004000b7c02 */ /* 0x004fe20008000f00 */
[----:B------:R-:W-:Y:S05]  /*3a60*/  BRA.U !UP0, `(.L_x_73) ;  /* 0xfffffffd08e87547 */ /* 0x000fea000b83ffff */
.L_x_72:
[----:B------:R-:W2:Y:S01]  /*3a70*/  LDS R7, [UR5+0x10] ;  /* 0x00001005ff077984 */ /* 0x000ea20008000800 */
[----:B------:R-:W-:Y:S01]  /*3a80*/  IMAD.U32 R5, RZ, RZ, UR6 ;  /* 0x00000006ff057e24 */ /* 0x000fe2000f8e00ff */
[----:B------:R-:W-:-:S03]  /*3a90*/  MOV R4, UR34 ;  /* 0x0000002200047c02 */ /* 0x000fc60008000f00 */
[----:B------:R-:W-:Y:S01]  /*3aa0*/  VIADD R5, R5, 0x1e0 ;  /* 0x000001e005057836 */ /* 0x000fe20000000000 */
[----:B--2---:R-:W-:-:S04]  /*3ab0*/  SHF.L.U32 R7, R7, 0x1f, RZ ;  /* 0x0000001f07077819 */ /* 0x004fc800000006ff */
[----:B------:R-:W2:Y:S02]  /*3ac0*/  SYNCS.PHASECHK.TRANS64.TRYWAIT P0, [UR5+0x8], R7 ;  /* 0x00000807ff0075a7 */ /* 0x000ea40008001105 */
[----:B--2---:R-:W-:Y:S05]  /*3ad0*/  @P0 BRA `(.L_x_74) ;  /* 0x0000000000080947 */ /* 0x004fea0003800000 */
[----:B------:R-:W2:Y:S02]  /*3ae0*/  SYNCS.PHASECHK.TRANS64.TRYWAIT P0, [UR5+0x8], R7 ;  /* 0x00000807ff0075a7 */ /* 0x000ea40008001105 */
[----:B--2---:R-:W-:Y:S05]  /*3af0*/  @!P0 BRA `(.L_x_75) ;  /* 0x0000006400208947 */ /* 0x004fea0003800000 */
.L_x_74:
[----:B--2---:R-:W-:Y:S01]  /*3b00*/  HFMA2 R0, -RZ, RZ, 0, 5.9604644775390625e-08 ;  /* 0x00000001ff007431 */ /* 0x004fe200000001ff */
[----:B------:R-:W-:Y:S01]  /*3b10*/  UPRMT UR4, UR34, 0x654, UR7 ;  /* 0x0000065422047896 */ /* 0x000fe20008000007 */
[----:B------:R-:W-:Y:S01]  /*3b20*/  IMAD.MOV.U32 R8, RZ, RZ, 0xffff ;  /* 0x0000ffffff087424 */ /* 0x000fe200078e00ff */
[----:B------:R-:W-:Y:S01]  /*3b30*/  PRMT R4, R4, 0x654, R5 ;  /* 0x0000065404047816 */ /* 0x000fe20000000005 */
[----:B------:R-:W-:Y:S02]  /*3b40*/  IMAD.MOV.U32 R6, RZ, RZ, 0x4 ;  /* 0x00000004ff067424 */ /* 0x000fe400078e00ff */
[----:B------:R-:W-:Y:S01]  /*3b50*/  IMAD.SHL.U32 R9, R11, 0x20, RZ ;  /* 0x000000200b097824 */ /* 0x000fe200078e00ff */
[----:B------:R-:W-:Y:S02]  /*3b60*/  MOV R5, UR4 ;  /* 0x0000000400057c02 */ /* 0x000fe40008000f00 */
[-C--:B------:R-:W-:Y:S01]  /*3b70*/  SHF.L.U32 R8, R8, R11.reuse, RZ ;  /* 0x0000000b08087219 */ /* 0x080fe200000006ff */
[----:B------:R2:W-:Y:S01]  /*3b80*/  SYNCS.ARRIVE.TRANS64.RED RZ, [UR4], R6 ;  /* 0x00000006ffff79a7 */ /* 0x0005e20008000404 */
[----:B------:R-:W-:Y:S01]  /*3b90*/  SHF.L.U32 R7, R0, R11, RZ ;  /* 0x0000000b00077219 */ /* 0x000fe200000006ff */
[----:B------:R2:W-:Y:S04]  /*3ba0*/  STS [UR6+0x1e0], R9 ;  /* 0x0001e009ff007988 */ /* 0x0005e80008000806 */
[----:B------:R2:W-:Y:S04]  /*3bb0*/  STAS [R4.64], R11 ;  /* 0x0000000b04007dbd */ /* 0x0005e8000c0008ff */
[----:B------:R2:W-:Y:S04]  /*3bc0*/  ATOMS.OR RZ, [UR5+0x14], R8 ;  /* 0x00001408ffff798c */ /* 0x0005e8000b000005 */
[----:B------:R2:W-:Y:S04]  /*3bd0*/  ATOMS.OR RZ, [UR5+0x18], R7 ;  /* 0x00001807ffff798c */ /* 0x0005e8000b000005 */
[----:B------:R2:W-:Y:S02]  /*3be0*/  ATOMS.XOR RZ, [UR5+0x10], R0 ;  /* 0x00001000ffff798c */ /* 0x0005e4000b800005 */
.L_x_71:
[----:B-1----:R-:W-:Y:S05]  /*3bf0*/  BSYNC B0 ;  /* 0x0000000000007941 */ /* 0x002fea0003800000 */
.L_x_70:
[----:B------:R-:W-:Y:S05]  /*3c00*/  BRA.U UP1, `(.L_x_76) ;  /* 0x00000001016c7547 */ /* 0x000fea000b800000 */
[----:B------:R-:W-:-:S03]  /*3c10*/  UMOV UR4, 0xffffffff ;  /* 0xffffffff00047882 */ /* 0x000fc60000000000 */
[----:B------:R-:W-:Y:S05]  /*3c20*/  BRA.DIV UR4, `(.L_x_77) ;  /* 0x0000006204ec7947 */ /* 0x000fea000b800000 */
[----:B------:R-:W-:-:S13]  /*3c30*/  ELECT P0, URZ, PT ;  /* 0x0000000000ff782f */ /* 0x000fda0003800000 */
.L_x_178:
[----:B------:R-:W-:Y:S05]  /*3c40*/  @!P0 BRA `(.L_x_76) ;  /* 0x00000000005c8947 */ /* 0x000fea0003800000 */
[----:B--2---:R-:W2:Y:S02]  /*3c50*/  LDS R5, [UR5+0x10] ;  /* 0x00001005ff057984 */ /* 0x004ea40008000800 */
[----:B--2---:R-:W-:-:S04]  /*3c60*/  SHF.L.U32 R5, R5, 0x1f, RZ ;  /* 0x0000001f05057819 */ /* 0x004fc800000006ff */
[----:B------:R-:W2:Y:S02]  /*3c70*/  SYNCS.PHASECHK.TRANS64.TRYWAIT P0, [UR5+0x8], R5 ;  /* 0x00000805ff0075a7 */ /* 0x000ea40008001105 */
[----:B--2---:R-:W-:Y:S05]  /*3c80*/  @P0 BRA `(.L_x_78) ;  /* 0x0000000000080947 */ /* 0x004fea0003800000 */
[----:B------:R-:W2:Y:S02]  /*3c90*/  SYNCS.PHASECHK.TRANS64.TRYWAIT P0, [UR5+0x8], R5 ;  /* 0x00000805ff0075a7 */ /* 0x000ea40008001105 */
[----:B--2---:R-:W-:Y:S05]  /*3ca0*/  @!P0 BRA `(.L_x_79) ;  /* 0x0000006000f08947 */ /* 0x004fea0003800000 */
.L_x_78:
[----:B------:R-:W3:Y:S01]  /*3cb0*/  LDS R7, [UR6+0x1e0] ;  /* 0x0001e006ff077984 */ /* 0x000ee20008000800 */
[----:B--2---:R-:W-:Y:S02]  /*3cc0*/  HFMA2 R0, -RZ, RZ, 0, 5.9604644775390625e-08 ;  /* 0x00000001ff007431 */ /* 0x004fe400000001ff */
[----:B------:R-:W-:Y:S01]  /*3cd0*/  IMAD.MOV.U32 R4, RZ, RZ, 0xffff ;  /* 0x0000ffffff047424 */ /* 0x000fe200078e00ff */
[----:B------:R-:W-:Y:S01]  /*3ce0*/  UPRMT UR4, UR34, 0x654, UR7 ;  /* 0x0000065422047896 */ /* 0x000fe20008000007 */
[----:B---3--:R-:W-:-:S03]  /*3cf0*/  IMAD.SHL.U32 R5, R7, 0x20, RZ ;  /* 0x0000002007057824 */ /* 0x008fc600078e00ff */
[-C--:B------:R-:W-:Y:S02]  /*3d00*/  SHF.L.U32 R4, R4, R7.reuse, RZ ;  /* 0x0000000704047219 */ /* 0x080fe400000006ff */
[----:B------:R-:W-:Y:S01]  /*3d10*/  SHF.L.U32 R7, R0, R7, RZ ;  /* 0x0000000700077219 */ /* 0x000fe200000006ff */
[----:B------:R3:W-:Y:S04]  /*3d20*/  STS [UR6+0x1e0], R5 ;  /* 0x0001e005ff007988 */ /* 0x0007e80008000806 */
[----:B------:R3:W-:Y:S04]  /*3d30*/  ATOMS.OR RZ, [UR5+0x14], R4 ;  /* 0x00001404ffff798c */ /* 0x0007e8000b000005 */
[----:B------:R3:W-:Y:S01]  /*3d40*/  ATOMS.OR RZ, [UR5+0x18], R7 ;  /* 0x00001807ffff798c */ /* 0x0007e2000b000005 */
[----:B------:R-:W-:Y:S03]  /*3d50*/  SYNCS.ARRIVE.TRANS64.RED.A1T0 RZ, [UR4], RZ ;  /* 0x000000ffffff79a7 */ /* 0x000fe60008100404 */
[----:B------:R3:W-:Y:S01]  /*3d60*/  ATOMS.XOR RZ, [UR5+0x10], R0 ;  /* 0x00001000ffff798c */ /* 0x0007e2000b800005 */
[----:B------:R-:W-:Y:S05]  /*3d70*/  BRA `(.L_x_76) ;  /* 0x0000000000107947 */ /* 0x000fea0003800000 */
.L_x_69:
[----:B------:R-:W-:Y:S02]  /*3d80*/  MOV R0, 0xffffffff ;  /* 0xffffffff00007802 */ /* 0x000fe40000000f00 */
[----:B------:R-:W-:-:S03]  /*3d90*/  MOV R4, 0x3dc0 ;  /* 0x00003dc000047802 */ /* 0x000fc60000000f00 */
[----:B------:R2:W-:Y:S04]  /*3da0*/  STS [UR6+0x1e0], R0 ;  /* 0x0001e000ff007988 */ /* 0x0005e80008000806 */
[----:B-12--5:R-:W-:Y:S05]  /*3db0*/  CALL.REL.NOINC `($__internal_1_$__cuda_sm10x_tcgen05_guardrail_trap_phase_invalid_during_alloc) ;  /* 0x0000006800387944 */ /* 0x026fea0003c00000 */
.L_x_76:
[----:B------:R-:W-:Y:S05]  /*3dc0*/  WARPSYNC.ALL ;  /* 0x0000000000007948 */ /* 0x000fea0003800000 */
[----:B------:R-:W4:Y:S01]  /*3dd0*/  S2UR UR4, SR_CgaCtaId ;  /* 0x00000000000479c3 */ /* 0x000f220000008800 */
[----:B------:R-:W-:Y:S01]  /*3de0*/  UMOV UR17, 0x400 ;  /* 0x0000040000117882 */ /* 0x000fe20000000000 */
[----:B------:R-:W-:-:S06]  /*3df0*/  NOP ;  /* 0x0000000000007918 */ /* 0x000fcc0000000000 */
[----:B------:R-:W-:Y:S06]  /*3e00*/  BAR.ARV 0x6, 0xa0 ;  /* 0x0182800000007b1d */ /* 0x000fec0000002000 */
[----:B------:R-:W1:Y:S01]  /*3e10*/  LDCU UR6, c[0x0][0x38c] ;  /* 0x00007180ff0677ac */ /* 0x000e620008000800 */
[----:B------:R-:W-:Y:S01]  /*3e20*/  LOP3.LUT R3, R3, 0xffff, RZ, 0xc0, !PT ;  /* 0x0000ffff03037812 */ /* 0x000fe200078ec0ff */
[----:B--2---:R-:W-:Y:S01]  /*3e30*/  IMAD.MOV.U32 R9, RZ, RZ, 0x1 ;  /* 0x00000001ff097424 */ /* 0x004fe200078e00ff */
[----:B------:R-:W-:Y:S01]  /*3e40*/  LOP3.LUT R2, R2, 0xffff, RZ, 0xc0, !PT ;  /* 0x0000ffff02027812 */ /* 0x000fe200078ec0ff */
[----:B------:R-:W-:Y:S01]  /*3e50*/  IMAD.MOV.U32 R8, RZ, RZ, RZ ;  /* 0x000000ffff087224 */ /* 0x000fe200078e00ff */
[----:B------:R-:W-:Y:S01]  /*3e60*/  R2UR UR20, R3 ;  /* 0x00000000031472ca */ /* 0x000fe200000e0000 */
[----:B------:R-:W-:Y:S01]  /*3e70*/  UMOV UR24, URZ ;  /* 0x000000ff00187c82 */ /* 0x000fe20008000000 */
[----:B------:R-:W-:-:S02]  /*3e80*/  R2UR UR30, R2 ;  /* 0x00000000021e72ca */ /* 0x000fc400000e0000 */
[----:B------:R-:W-:Y:S01]  /*3e90*/  CS2R R2, SRZ ;  /* 0x0000000000027805 */ /* 0x000fe2000001ff00 */
[----:B------:R-:W-:Y:S01]  /*3ea0*/  UMOV UR15, URZ ;  /* 0x000000ff000f7c82 */ /* 0x000fe20008000000 */
[----:B----4-:R-:W-:Y:S01]  /*3eb0*/  ULEA UR17, UR4, UR17, 0x18 ;  /* 0x0000001104117291 */ /* 0x010fe2000f8ec0ff */
[----:B------:R-:W-:Y:S01]  /*3ec0*/  UMOV UR14, URZ ;  /* 0x000000ff000e7c82 */ /* 0x000fe20008000000 */
[----:B------:R-:W-:Y:S02]  /*3ed0*/  UISETP.NE.AND UP3, UPT, UR33, URZ, UPT ;  /* 0x000000ff2100728c */ /* 0x000fe4000bf65270 */
[----:B------:R-:W-:Y:S02]  /*3ee0*/  UIADD3 UR5, UPT, UPT, UR17, 0x8400, URZ ;  /* 0x0000840011057890 */ /* 0x000fe4000fffe0ff */
[----:B------:R-:W-:-:S03]  /*3ef0*/  UIADD3 UR4, UPT, UPT, UR17, 0x28400, URZ ;  /* 0x0002840011047890 */ /* 0x000fc6000fffe0ff */
[----:B---3--:R-:W2:Y:S01]  /*3f00*/  LDS R0, [UR17+0x1e0] ;  /* 0x0001e011ff007984 */ /* 0x008ea20008000800 */
[----:B-1----:R-:W-:Y:S02]  /*3f10*/  UIADD3 UR6, UPT, UPT, UR6, 0x3f, URZ ;  /* 0x0000003f06067890 */ /* 0x002fe4000fffe0ff */
[----:B------:R-:W-:Y:S02]  /*3f20*/  USHF.R.U32.HI UR5, URZ, 0x4, UR5 ;  /* 0x00000004ff057899 */ /* 0x000fe40008011605 */
[----:B------:R-:W-:Y:S02]  /*3f30*/  USHF.R.S32.HI UR25, URZ, 0x1f, UR6 ;  /* 0x0000001fff197899 */ /* 0x000fe40008011406 */
[----:B------:R-:W-:Y:S02]  /*3f40*/  USHF.R.U32.HI UR4, URZ, 0x4, UR4 ;  /* 0x00000004ff047899 */ /* 0x000fe40008011604 */
[----:B------:R-:W-:Y:S02]  /*3f50*/  ULEA.HI UR25, UR25, UR6, URZ, 0x6 ;  /* 0x0000000619197291 */ /* 0x000fe4000f8f30ff */
[----:B------:R-:W-:-:S02]  /*3f60*/  ULOP3.LUT UR5, UR5, 0x3fff, URZ, 0xc0, !UPT ;  /* 0x00003fff05057892 */ /* 0x000fc4000f8ec0ff */
[----:B------:R-:W-:Y:S02]  /*3f70*/  USHF.R.S32.HI UR25, URZ, 0x6, UR25 ;  /* 0x00000006ff197899 */ /* 0x000fe40008011419 */
[----:B------:R-:W-:Y:S02]  /*3f80*/  ULOP3.LUT UR22, UR4, 0x3fff, URZ, 0xc0, !UPT ;  /* 0x00003fff04167892 */ /* 0x000fe4000f8ec0ff */
[----:B------:R-:W-:Y:S02]  /*3f90*/  UISETP.LT.AND UP0, UPT, UR25, 0x1, UPT ;  /* 0x000000011900788c */ /* 0x000fe4000bf01270 */
[----:B------:R-:W-:Y:S02]  /*3fa0*/  ULOP3.LUT UR21, UR5, 0x10000, URZ, 0xfc, !UPT ;  /* 0x0001000005157892 */ /* 0x000fe4000f8efcff */
[----:B------:R-:W-:Y:S02]  /*3fb0*/  ULOP3.LUT UR22, UR22, 0x10000, URZ, 0xfc, !UPT ;  /* 0x0001000016167892 */ /* 0x000fe4000f8efcff */
[----:B------:R-:W-:Y:S01]  /*3fc0*/  USEL UR31, UR25, 0x1, !UP0 ;  /* 0x00000001191f7887 */ /* 0x000fe2000c000000 */
[----:B------:R-:W-:Y:S01]  /*3fd0*/  UMOV UR28, 0x0 ;  /* 0x00000000001c7882 */ /* 0x000fe20000000000 */
[----:B------:R-:W-:Y:S01]  /*3fe0*/  UMOV UR29, 0x10200010 ;  /* 0x10200010001d7882 */ /* 0x000fe20000000000 */
[----:B------:R-:W-:Y:S01]  /*3ff0*/  UMOV UR26, 0x0 ;  /* 0x00000000001a7882 */ /* 0x000fe20000000000 */
[----:B------:R-:W-:Y:S01]  /*4000*/  UMOV UR27, 0x10200010 ;  /* 0x10200010001b7882 */ /* 0x000fe20000000000 */
[----:B--2---:R-:W-:-:S15]  /*4010*/  R2UR UR32, R0 ;  /* 0x00000000002072ca */ /* 0x004fde00000e0000 */
.L_x_87:
[C---:B------:R-:W-:Y:S02]  /*4020*/  LEA R0, R8.reuse, UR17, 0x3 ;  /* 0x0000001108007c11 */ /* 0x040fe4000f8e18ff */
[----:B------:R-:W-:Y:S02]  /*4030*/  SHF.L.U32 R5, R3, 0x1f, RZ ;  /* 0x0000001f03057819 */ /* 0x000fe400000006ff */
[----:B------:R-:W-:Y:S02]  /*4040*/  LEA R4, R8, UR17, 0x4 ;  /* 0x0000001108047c11 */ /* 0x000fe4000f8e20ff */
[----:B------:R-:W1:Y:S02]  /*4050*/  SYNCS.PHASECHK.TRANS64.TRYWAIT P0, [R0+URZ+0x130], R5 ;  /* 0x00013005000075a7 */ /* 0x000e6400080011ff */
[----:B-1-3--:R-:W-:Y:S05]  /*4060*/  @!P0 BRA `(.L_x_80) ;  /* 0x0000006000188947 */ /* 0x00afea0003800000 */
.L_x_179:
[----:B-1----:R-:W1:Y:S01]  /*4070*/  LDS.128 R4, [R4+0x1c0] ;  /* 0x0001c00004047984 */ /* 0x002e620000000c00 */
[----:B------:R-:W-:Y:S02]  /*4080*/  VIADD R0, R0, 0x140 ;  /* 0x0000014000007836 */ /* 0x000fe40000000000 */
[----:B------:R-:W-:Y:S01]  /*4090*/  VIADD R8, R8, 0x1 ;  /* 0x0000000108087836 */ /* 0x000fe20000000000 */
[----:B------:R-:W-:Y:S01]  /*40a0*/  @!PT LDS RZ, [RZ] ;  /* 0x00000000fffff984 */ /* 0x000fe20000000800 */
[----:B------:R-:W-:Y:S01]  /*40b0*/  @!PT LDS RZ, [RZ] ;  /* 0x00000000fffff984 */ /* 0x000fe20000000800 */
[----:B------:R-:W-:Y:S01]  /*40c0*/  @!PT LDS RZ, [RZ] ;  /* 0x00000000fffff984 */ /* 0x000fe20000000800 */
[----:B------:R-:W-:Y:S01]  /*40d0*/  @!PT LDS RZ, [RZ] ;  /* 0x00000000fffff984 */ /* 0x000fe20000000800 */
[----:B------:R2:W-:Y:S06]  /*40e0*/  MEMBAR.ALL.CTA ;  /* 0x0000000000007992 */ /* 0x0005ec0000008000 */
[----:B--2---:R-:W2:Y:S01]  /*40f0*/  FENCE.VIEW.ASYNC.S ;  /* 0x00000000000073c6 */ /* 0x004ea20000000000 */
[----:B------:R-:W-:-:S04]  /*4100*/  PRMT R0, RZ, 0x654, R0 ;  /* 0x00000654ff007816 */ /* 0x000fc80000000000 */
[----:B--2---:R2:W-:Y:S01]  /*4110*/  SYNCS.ARRIVE.TRANS64.RED.A1T0 RZ, [R0+URZ], RZ ;  /* 0x000000ff00ff79a7 */ /* 0x0045e200081004ff */
[----:B-1----:R-:W-:Y:S01]  /*4120*/  LOP3.LUT P1, RZ, R6, 0x1, RZ, 0xc0, !PT ;  /* 0x0000000106ff7812 */ /* 0x002fe2000782c0ff */
[----:B--2---:R-:W-:-:S12]  /*4130*/  BRA.U UP3, `(.L_x_81) ;  /* 0x0000000103e07547 */ /* 0x004fd8000b800000 */
[----:B------:R-:W1:Y:S01]  /*4140*/  LDCU UR4, c[0x0][0x38c] ;  /* 0x00007180ff0477ac */ /* 0x000e620008000800 */
[----:B------:R-:W-:Y:S02]  /*4150*/  PLOP3.LUT P2, PT, PT, PT, PT, 0x80, 0x8 ;  /* 0x000000000008781c */ /* 0x000fe40003f4f070 */
[----:B------:R-:W-:Y:S01]  /*4160*/  SHF.L.U32 R5, R9, 0x1f, RZ ;  /* 0x0000001f09057819 */ /* 0x000fe200000006ff */
[----:B------:R-:W-:Y:S02]  /*4170*/  ULEA UR23, UR24, UR17, 0x3 ;  /* 0x0000001118177291 */ /* 0x000fe4000f8e18ff */
[----:B------:R-:W-:Y:S02]  /*4180*/  ULEA UR18, UR24, UR32, 0x7 ;  /* 0x0000002018127291 */ /* 0x000fe4000f8e38ff */
[----:B-1----:R-:W-:-:S06]  /*4190*/  UISETP.GE.AND UP0, UPT, UR4, 0x1, UPT ;  /* 0x000000010400788c */ /* 0x002fcc000bf06270 */
[----:B------:R-:W-:-:S05]  /*41a0*/  PLOP3.LUT P0, PT, PT, PT, UP0, 0x80, 0x8 ;  /* 0x000000000008781c */ /* 0x000fca0003f0f008 */
[----:B------:R-:W-:-:S08]  /*41b0*/  @UP0 ULEA UR4, UR15, UR17, 0x3 ;  /* 0x000000110f040291 */ /* 0x000fd0000f8e18ff */
[----:B------:R-:W-:-:S04]  /*41c0*/  @P0 SHF.L.U32 R0, R2, 0x1f, RZ ;  /* 0x0000001f02000819 */ /* 0x000fc800000006ff */
[----:B------:R1:W2:Y:S01]  /*41d0*/  @P0 SYNCS.PHASECHK.TRANS64.TRYWAIT P2, [UR4], R0 ;  /* 0x00000000ff0005a7 */ /* 0x0002a20008041104 */
[----:B------:R-:W3:Y:S02]  /*41e0*/  SYNCS.PHASECHK.TRANS64.TRYWAIT P0, [UR23+0x170], R5 ;  /* 0x00017005ff0075a7 */ /* 0x000ee40008001117 */
[----:B-123--:R-:W-:Y:S05]  /*41f0*/  @!P0 BRA `(.L_x_82) ;  /* 0x0000005c00c88947 */ /* 0x00efea0003800000 */
.L_x_181:
[----:B------:R-:W-:Y:S01]  /*4200*/  UMOV UR19, UR14 ;  /* 0x0000000e00137c82 */ /* 0x000fe20008000000 */
[----:B------:R-:W-:Y:S05]  /*4210*/  BRA.U !UP0, `(.L_x_83) ;  /* 0x0000000108987547 */ /* 0x000fea000b800000 */
[----:B------:R-:W-:Y:S02]  /*4220*/  UIADD3 UR19, UPT, UPT, UR31, UR14, URZ ;  /* 0x0000000e1f137290 */ /* 0x000fe4000fffe0ff */
[----:B------:R-:W-:Y:S01]  /*4230*/  UPLOP3.LUT UP2, UPT, UPT, UPT, UPT, 0x40, 0x4 ;  /* 0x000000000004789c */ /* 0x000fe20003f4e870 */
[----:B------:R-:W-:Y:S01]  /*4240*/  UMOV UR16, UR25 ;  /* 0x0000001900107c82 */ /* 0x000fe20008000000 */
[----:B------:R-:W-:-:S09]  /*4250*/  UMOV UR6, UR15 ;  /* 0x0000000f00067c82 */ /* 0x000fd20008000000 */
.L_x_86:
[----:B--2---:R-:W-:Y:S01]  /*4260*/  ULEA UR5, UR6, UR17, 0x3 ;  /* 0x0000001106057291 */ /* 0x004fe2000f8e18ff */
[----:B---3--:R-:W-:Y:S11]  /*4270*/  @P2 BRA `(.L_x_84) ;  /* 0x00000000000c2947 */ /* 0x008ff60003800000 */
[----:B-1----:R-:W-:Y:S04]  /*4280*/  SHF.L.U32 R5, R2, 0x1f, RZ ;  /* 0x0000001f02057819 */ /* 0x002fe800000006ff */
[----:B------:R-:W1:Y:S02]  /*4290*/  SYNCS.PHASECHK.TRANS64.TRYWAIT P0, [UR5], R5 ;  /* 0x00000005ff0075a7 */ /* 0x000e640008001105 */
[----:B-1----:R-:W-:Y:S05]  /*42a0*/  @!P0 BRA `(.L_x_85) ;  /* 0x0000005c00b48947 */ /* 0x002fea0003800000 */
.L_x_84:
[----:B------:R-:W-:Y:S01]  /*42b0*/  UISETP.NE.AND UP0, UPT, UR16, 0x1, UPT ;  /* 0x000000011000788c */ /* 0x000fe2000bf05270 */
[----:B------:R-:W-:Y:S01]  /*42c0*/  PLOP3.LUT P2, PT, PT, PT, PT, 0x80, 0x8 ;  /* 0x000000000008781c */ /* 0x000fe20003f4f070 */
[----:B------:R-:W-:Y:S02]  /*42d0*/  UIADD3 UR4, UPT, UPT, UR6, 0x1, URZ ;  /* 0x0000000106047890 */ /* 0x000fe4000fffe0ff */
[----:B------:R-:W-:Y:S02]  /*42e0*/  ULEA UR12, UR6, UR22, 0x8 ;  /* 0x00000016060c7291 */ /* 0x000fe4000f8e40ff */
[----:B------:R-:W-:Y:S01]  /*42f0*/  UISETP.NE.AND UP1, UPT, UR4, 0x10, UPT ;  /* 0x000000100400788c */ /* 0x000fe2000bf25270 */
[----:B------:R-:W-:Y:S01]  /*4300*/  PLOP3.LUT P0, PT, PT, PT, UP0, 0x80, 0x8 ;  /* 0x000000000008781c */ /* 0x000fe20003f0f008 */
[----:B------:R-:W-:Y:S02]  /*4310*/  UIADD3 UR10, UPT, UPT, UR12, 0x2, URZ ;  /* 0x000000020c0a7890 */ /* 0x000fe4000fffe0ff */
[----:B------:R-:W-:Y:S02]  /*4320*/  USEL UR7, URZ, 0x1, UP1 ;  /* 0x00000001ff077887 */ /* 0x000fe40008800000 */
[----:B------:R-:W-:Y:S02]  /*4330*/  USEL UR15, UR4, URZ, UP1 ;  /* 0x000000ff040f7287 */ /* 0x000fe40008800000 */
[----:B------:R-:W-:Y:S02]  /*4340*/  UIADD3 UR14, UPT, UPT, UR14, 0x1, URZ ;  /* 0x000000010e0e7890 */ /* 0x000fe4000fffe0ff */
[----:B------:R-:W-:Y:S01]  /*4350*/  @UP0 ULEA UR4, UR15, UR17, 0x3 ;  /* 0x000000110f040291 */ /* 0x000fe2000f8e18ff */
[----:B------:R-:W-:Y:S01]  /*4360*/  LOP3.LUT R2, R2, UR7, RZ, 0x3c, !PT ;  /* 0x0000000702027c12 */ /* 0x000fe2000f8e3cff */
[----:B------:R-:W-:Y:S01]  /*4370*/  UIADD3 UR7, UPT, UPT, UR5, 0x80, URZ ;  /* 0x0000008005077890 */ /* 0x000fe2000fffe0ff */
[----:B------:R-:W-:Y:S02]  /*4380*/  UMOV UR13, 0x80004020 ;  /* 0x80004020000d7882 */ /* 0x000fe40000000000 */
[----:B-1----:R-:W-:Y:S01]  /*4390*/  @P0 SHF.L.U32 R0, R2, 0x1f, RZ ;  /* 0x0000001f02000819 */ /* 0x002fe200000006ff */
[----:B------:R-:W-:Y:S01]  /*43a0*/  UMOV UR5, 0x80004020 ;  /* 0x8000402000057882 */ /* 0x000fe20000000000 */
[----:B------:R-:W-:Y:S01]  /*43b0*/  UMOV UR11, 0x80004020 ;  /* 0x80004020000b7882 */ /* 0x000fe20000000000 */
[----:B------:R-:W-:Y:S01]  /*43c0*/  UMOV UR9, 0x80004020 ;  /* 0x8000402000097882 */ /* 0x000fe20000000000 */
[----:B------:R2:W3:Y:S01]  /*43d0*/  @P0 SYNCS.PHASECHK.TRANS64.TRYWAIT P2, [UR4], R0 ;  /* 0x00000000ff0005a7 */ /* 0x0004e20008041104 */
[----:B------:R-:W-:Y:S02]  /*43e0*/  ULEA UR4, UR6, UR21, 0x9 ;  /* 0x0000001506047291 */ /* 0x000fe4000f8e48ff */
[----:B------:R-:W-:Y:S02]  /*43f0*/  UISETP.NE.AND UP0, UPT, UR14, UR19, UPT ;  /* 0x000000130e00728c */ /* 0x000fe4000bf05270 */
[----:B------:R-:W-:Y:S02]  /*4400*/  UIADD3 UR8, UPT, UPT, UR4, 0x2, URZ ;  /* 0x0000000204087890 */ /* 0x000fe4000fffe0ff */
[----:B------:R-:W-:Y:S01]  /*4410*/  UIADD3 UR16, UPT, UPT, UR16, -0x1, URZ ;  /* 0xffffffff10107890 */ /* 0x000fe2000fffe0ff */
[----:B------:R-:W-:Y:S02]  /*4420*/  UMOV UR6, UR15 ;  /* 0x0000000f00067c82 */ /* 0x000fe40008000000 */
[----:B------:R2:W-:Y:S01]  /*4430*/  UTCQMMA.2CTA gdesc[UR4], gdesc[UR12], tmem[UR18], tmem[UR28], idesc[UR29], UP2 ;  /* 0x00ff1c0c040075ea */ /* 0x0005e20009200312 */
[----:B------:R-:W-:Y:S03]  /*4440*/  UPLOP3.LUT UP2, UPT, UPT, UPT, UPT, 0x80, 0x8 ;  /* 0x000000000008789c */ /* 0x000fe60003f4f070 */
[----:B------:R2:W-:Y:S01]  /*4450*/  UTCQMMA.2CTA gdesc[UR8], gdesc[UR10], tmem[UR18], tmem[UR26], idesc[UR27], UPT ;  /* 0x00ff1a0a080075ea */ /* 0x0005e2000ba00312 */
[----:B------:R2:W-:Y:S01]  /*4460*/  UTCBAR.2CTA.MULTICAST [UR7], URZ, UR20 ;  /* 0x000000ff070073e9 */ /* 0x0005e20008200814 */
[----:B------:R-:W-:Y:S06]  /*4470*/  BRA.U UP0, `(.L_x_86) ;  /* 0xfffffffd00787547 */ /* 0x000fec000b83ffff */
.L_x_83:
[----:B--2---:R-:W-:Y:S01]  /*4480*/  UIADD3 UR4, UPT, UPT, UR23, 0x150, URZ ;  /* 0x0000015017047890 */ /* 0x004fe2000fffe0ff */
[----:B------:R-:W-:-:S08]  /*4490*/  UMOV UR14, UR19 ;  /* 0x00000013000e7c82 */ /* 0x000fd00008000000 */
[----:B------:R2:W-:Y:S01]  /*44a0*/  UTCBAR.2CTA.MULTICAST [UR4], URZ, UR30 ;  /* 0x000000ff040073e9 */ /* 0x0005e2000820081e */
[----:B------:R-:W-:Y:S02]  /*44b0*/  NOP ;  /* 0x0000000000007918 */ /* 0x000fe40000000000 */
.L_x_81:
[----:B--2---:R-:W-:Y:S01]  /*44c0*/  UIADD3 UR4, UPT, UPT, UR24, 0x1, URZ ;  /* 0x0000000118047890 */ /* 0x004fe2000fffe0ff */
[----:B------:R-:W-:-:S03]  /*44d0*/  ISETP.NE.AND P0, PT, R8, 0x2, PT ;  /* 0x000000020800780c */ /* 0x000fc60003f05270 */
[----:B------:R-:W-:Y:S01]  /*44e0*/  UISETP.NE.AND UP0, UPT, UR4, 0x4, UPT ;  /* 0x000000040400788c */ /* 0x000fe2000bf05270 */
[----:B-1----:R-:W-:Y:S02]  /*44f0*/  SEL R0, RZ, 0x1, P0 ;  /* 0x00000001ff007807 */ /* 0x002fe40000000000 */
[----:B------:R-:W-:Y:S01]  /*4500*/  SEL R8, R8, RZ, P0 ;  /* 0x000000ff08087207 */ /* 0x000fe20000000000 */
[----:B------:R-:W-:Y:S01]  /*4510*/  USEL UR5, URZ, 0x1, UP0 ;  /* 0x00000001ff057887 */ /* 0x000fe20008000000 */
[----:B------:R-:W-:Y:S01]  /*4520*/  LOP3.LUT R3, R3, R0, RZ, 0x3c, !PT ;  /* 0x0000000003037212 */ /* 0x000fe200078e3cff */
[----:B------:R-:W-:-:S04]  /*4530*/  USEL UR24, UR4, URZ, UP0 ;  /* 0x000000ff04187287 */ /* 0x000fc80008000000 */
[----:B------:R-:W-:Y:S01]  /*4540*/  LOP3.LUT R9, R9, UR5, RZ, 0x3c, !PT ;  /* 0x0000000509097c12 */ /* 0x000fe2000f8e3cff */
[----:B------:R-:W-:Y:S07]  /*4550*/  @P1 BRA `(.L_x_87) ;  /* 0xfffffff800b01947 */ /* 0x000fee000383ffff */
[----:B------:R-:W1:Y:S01]  /*4560*/  S2UR UR8, SR_CgaCtaId ;  /* 0x00000000000879c3 */ /* 0x000e620000008800 */
[----:B------:R-:W-:Y:S01]  /*4570*/  ELECT P0, URZ, PT ;  /* 0x0000000000ff782f */ /* 0x000fe20003800000 */
[----:B------:R-:W-:Y:S01]  /*4580*/  HFMA2 R0, -RZ, RZ, 0, 5.9604644775390625e-08 ;  /* 0x00000001ff007431 */ /* 0x000fe200000001ff */
[----:B------:R-:W-:-:S05]  /*4590*/  UMOV UR4, 0x40 ;  /* 0x0000004000047882 */ /* 0x000fca0000000000 */
[----:B------:R-:W-:Y:S01]  /*45a0*/  UVIRTCOUNT.DEALLOC.SMPOOL 0x80 ;  /* 0x000000800000784c */ /* 0x000fe20000000000 */
[----:B------:R-:W-:Y:S02]  /*45b0*/  UISETP.NE.AND UP1, UPT, UR33, URZ, UPT ;  /* 0x000000ff2100728c */ /* 0x000fe4000bf25270 */
[----:B-1----:R-:W-:-:S09]  /*45c0*/  ULEA UR8, UR8, UR4, 0x18 ;  /* 0x0000000408087291 */ /* 0x002fd2000f8ec0ff */
[----:B------:R1:W-:Y:S01]  /*45d0*/  @P0 STS.U8 [UR8+0x1c], R0 ;  /* 0x00001c00ff000988 */ /* 0x0003e20008000008 */
[----:B------:R-:W-:Y:S05]  /*45e0*/  BRA.U UP1, `(.L_x_88) ;  /* 0x0000000101a07547 */ /* 0x000fea000b800000 */
[----:B------:R-:W-:Y:S01]  /*45f0*/  UIADD3 UR7, UPT, UPT, UR17, 0x170, URZ ;  /* 0x0000017011077890 */ /* 0x000fe2000fffe0ff */
[----:B------:R-:W-:-:S03]  /*4600*/  SHF.L.U32 R3, R9, 0x1f, RZ ;  /* 0x0000001f09037819 */ /* 0x000fc600000006ff */
[----:B------:R-:W-:-:S09]  /*4610*/  ULEA UR4, UR24, UR7, 0x3 ;  /* 0x0000000718047291 */ /* 0x000fd2000f8e18ff */
[----:B------:R-:W2:Y:S02]  /*4620*/  SYNCS.PHASECHK.TRANS64.TRYWAIT P0, [UR4], R3 ;  /* 0x00000003ff0075a7 */ /* 0x000ea40008001104 */
[----:B--2---:R-:W-:Y:S05]  /*4630*/  @!P0 BRA `(.L_x_89) ;  /* 0x0000005800e88947 */ /* 0x004fea0003800000 */
.L_x_184:
        /* <DEDUP_REMOVED lines=9> */
.L_x_186:
        /* <DEDUP_REMOVED lines=9> */
.L_x_188:
[----:B------:R-:W-:-:S04]  /*4760*/  UIADD3 UR4, UPT, UPT, UR4, 0x1, URZ ;  /* 0x0000000104047890 */ /* 0x000fc8000fffe0ff */
[----:B------:R-:W-:-:S04]  /*4770*/  UISETP.NE.AND UP0, UPT, UR4, 0x4, UPT ;  /* 0x000000040400788c */ /* 0x000fc8000bf05270 */
[----:B------:R-:W-:Y:S02]  /*4780*/  USEL UR5, URZ, 0x1, UP0 ;  /* 0x00000001ff057887 */ /* 0x000fe40008000000 */
[----:B------:R-:W-:-:S04]  /*4790*/  USEL UR4, UR4, URZ, UP0 ;  /* 0x000000ff04047287 */ /* 0x000fc80008000000 */
[----:B------:R-:W-:Y:S01]  /*47a0*/  ULEA UR4, UR4, UR7, 0x3 ;  /* 0x0000000704047291 */ /* 0x000fe2000f8e18ff */
[----:B-1----:R-:W-:-:S04]  /*47b0*/  LOP3.LUT R3, R2, UR5, RZ, 0x3c, !PT ;  /* 0x0000000502037c12 */ /* 0x002fc8000f8e3cff */
[----:B------:R-:W-:Y:S01]  /*47c0*/  SHF.L.U32 R3, R3, 0x1f, RZ ;  /* 0x0000001f03037819 */ /* 0x000fe200000006ff */
[----:B------:R-:W-:-:S04]  /*47d0*/  IMAD.U32 R0, RZ, RZ, UR4 ;  /* 0x00000004ff007e24 */ /* 0x000fc8000f8e00ff */
[----:B------:R1:W2:Y:S03]  /*47e0*/  SYNCS.PHASECHK.TRANS64.TRYWAIT P0, [R0+URZ], R3 ;  /* 0x00000003000075a7 */ /* 0x0002a600080011ff */
[----:B--2---:R-:W-:Y:S05]  /*47f0*/  @!P0 NANOSLEEP.SYNCS 0x989680 ;  /* 0x009896800000895d */ /* 0x004fea0003900000 */
[----:B------:R-:W2:Y:S02]  /*4800*/  @!P0 SYNCS.PHASECHK.TRANS64 P0, [R0+URZ], R3 ;  /* 0x00000003000085a7 */ /* 0x000ea400080010ff */
[----:B--2---:R-:W-:Y:S05]  /*4810*/  @P0 BRA `(.L_x_92) ;  /* 0x0000000000200947 */ /* 0x004fea0003800000 */
.L_x_93:
[----:B--2---:R2:W4:Y:S02]  /*4820*/  SYNCS.PHASECHK.TRANS64.TRYWAIT P0, [R0+URZ], R3 ;  /* 0x00000003000075a7 */ /* 0x00452400080011ff */
[----:B----4-:R-:W-:Y:S05]  /*4830*/  @!P0 NANOSLEEP.SYNCS 0x989680 ;  /* 0x009896800000895d */ /* 0x010fea0003900000 */
[----:B------:R-:W4:Y:S02]  /*4840*/  @!P0 SYNCS.PHASECHK.TRANS64 P0, [R0+URZ], R3 ;  /* 0x00000003000085a7 */ /* 0x000f2400080010ff */
[----:B----4-:R-:W-:Y:S05]  /*4850*/  @!P0 BRA `(.L_x_93) ;  /* 0xfffffffc00f08947 */ /* 0x010fea000383ffff */
[----:B------:R-:W-:Y:S05]  /*4860*/  BRA `(.L_x_92) ;  /* 0x00000000000c7947 */ /* 0x000fea0003800000 */
.L_x_88:
[----:B------:R-:W-:-:S04]  /*4870*/  UIADD3 UR4, UPT, UPT, UR17, 0x1b0, URZ ;  /* 0x000001b011047890 */ /* 0x000fc8000fffe0ff */
[----:B------:R-:W-:-:S09]  /*4880*/  UPRMT UR4, UR34, 0x654, UR4 ;  /* 0x0000065422047896 */ /* 0x000fd20008000004 */
[----:B------:R-:W-:Y:S03]  /*4890*/  SYNCS.ARRIVE.TRANS64.RED.A1T0 RZ, [UR4], RZ ;  /* 0x000000ffffff79a7 */ /* 0x000fe60008100404 */
.L_x_92:
[----:B-12---:R-:W-:Y:S01]  /*48a0*/  SHF.L.U32 R3, RZ, 0x1f, RZ ;  /* 0x0000001fff037819 */ /* 0x006fe200000006ff */
[----:B------:R-:W-:Y:S01]  /*48b0*/  UIADD3 UR4, UPT, UPT, UR17, 0x1b0, URZ ;  /* 0x000001b011047890 */ /* 0x000fe2000fffe0ff */
[----:B------:R-:W-:Y:S02]  /*48c0*/  PLOP3.LUT P0, PT, PT, PT, UP1, 0x80, 0x8 ;  /* 0x000000000008781c */ /* 0x000fe40003f0f018 */
[----:B------:R-:W1:Y:S02]  /*48d0*/  SYNCS.PHASECHK.TRANS64.TRYWAIT P1, [UR17+0x1b0], R3 ;  /* 0x0001b003ff0075a7 */ /* 0x000e640008021111 */
[----:B-1----:R-:W-:Y:S09]  /*48e0*/  @!P1 BRA `(.L_x_94) ;  /* 0x0000005800849947 */ /* 0x002ff20003800000 */
.L_x_190:
[----:B------:R-:W-:Y:S01]  /*48f0*/  @!UP1 UPRMT UR4, UR34, 0x654, UR4 ;  /* 0x0000065422049896 */ /* 0x000fe20008000004 */
[----:B------:R-:W-:Y:S01]  /*4900*/  UMOV UR5, 0xffff ;  /* 0x0000ffff00057882 */ /* 0x000fe20000000000 */
[----:B------:R-:W-:-:S07]  /*4910*/  UMOV UR6, 0x1 ;  /* 0x0000000100067882 */ /* 0x000fce0000000000 */
[----:B------:R-:W-:Y:S01]  /*4920*/  @!P0 SYNCS.ARRIVE.TRANS64.RED.A1T0 RZ, [UR4], RZ ;  /* 0x000000ffffff89a7 */ /* 0x000fe20008100404 */
[----:B------:R-:W-:Y:S01]  /*4930*/  NOP ;  /* 0x0000000000007918 */ /* 0x000fe20000000000 */
[----:B-1----:R-:W1:Y:S01]  /*4940*/  LDS R0, [UR8+0x14] ;  /* 0x00001408ff007984 */ /* 0x002e620008000800 */
[----:B------:R-:W-:-:S04]  /*4950*/  ULOP3.LUT UR4, UR32, 0xffff, URZ, 0xc0, !UPT ;  /* 0x0000ffff20047892 */ /* 0x000fc8000f8ec0ff */
[----:B------:R-:W-:-:S04]  /*4960*/  USHF.R.U32.HI UR4, URZ, 0x5, UR4 ;  /* 0x00000005ff047899 */ /* 0x000fc80008011604 */
[----:B------:R-:W-:Y:S02]  /*4970*/  USHF.L.U32 UR5, UR5, UR4, URZ ;  /* 0x0000000405057299 */ /* 0x000fe400080006ff */
[----:B------:R-:W-:-:S04]  /*4980*/  USHF.L.U32 UR4, UR6, UR4, URZ ;  /* 0x0000000406047299 */ /* 0x000fc800080006ff */
[----:B-1----:R-:W-:-:S04]  /*4990*/  LOP3.LUT R0, R0, UR5, RZ, 0xc0, !PT ;  /* 0x0000000500007c12 */ /* 0x002fc8000f8ec0ff */
[----:B------:R-:W-:-:S13]  /*49a0*/  ISETP.NE.AND P0, PT, R0, UR5, PT ;  /* 0x0000000500007c0c */ /* 0x000fda000bf05270 */
[----:B------:R-:W-:Y:S05]  /*49b0*/  @P0 BRA `(.L_x_95) ;  /* 0x0000000000580947 */ /* 0x000fea0003800000 */
[----:B------:R-:W1:Y:S02]  /*49c0*/  LDS R0, [UR8+0x18] ;  /* 0x00001808ff007984 */ /* 0x000e640008000800 */
[----:B-1----:R-:W-:-:S04]  /*49d0*/  LOP3.LUT R0, R0, UR4, RZ, 0xc0, !PT ;  /* 0x0000000400007c12 */ /* 0x002fc8000f8ec0ff */
[----:B------:R-:W-:-:S13]  /*49e0*/  ISETP.NE.AND P0, PT, R0, UR4, PT ;  /* 0x0000000400007c0c */ /* 0x000fda000bf05270 */
[----:B------:R-:W-:Y:S05]  /*49f0*/  @P0 BRA `(.L_x_96) ;  /* 0x00000000003c0947 */ /* 0x000fea0003800000 */
[----:B------:R-:W1:Y:S01]  /*4a00*/  S2R R2, SR_LANEID ;  /* 0x0000000000027919 */ /* 0x000e620000000000 */
[----:B------:R-:W-:Y:S01]  /*4a10*/  ULOP3.LUT UR5, URZ, UR5, URZ, 0x33, !UPT ;  /* 0x00000005ff057292 */ /* 0x000fe2000f8e33ff */
[----:B------:R-:W-:Y:S01]  /*4a20*/  LOP3.LUT R4, RZ, UR4, RZ, 0x33, !PT ;  /* 0x00000004ff047c12 */ /* 0x000fe2000f8e33ff */
[----:B------:R-:W-:Y:S02]  /*4a30*/  VOTEU.ANY UR4, UPT, PT ;  /* 0x0000000000047886 */ /* 0x000fe400038e0100 */
[----:B------:R-:W-:Y:S01]  /*4a40*/  UFLO.U32 UR4, UR4 ;  /* 0x00000004000472bd */ /* 0x000fe200080e0000 */
[----:B------:R-:W2:Y:S01]  /*4a50*/  REDUX UR6, R4 ;  /* 0x00000000040673c4 */ /* 0x000ea20000000000 */
[----:B------:R-:W-:-:S06]  /*4a60*/  IMAD.U32 R0, RZ, RZ, UR5 ;  /* 0x00000005ff007e24 */ /* 0x000fcc000f8e00ff */
[----:B------:R4:W-:Y:S01]  /*4a70*/  UTCATOMSWS.AND URZ, UR5 ;  /* 0x0000000500ff79e3 */ /* 0x0009e20008000000 */
[----:B------:R-:W3:Y:S01]  /*4a80*/  REDUX UR7, R0 ;  /* 0x00000000000773c4 */ /* 0x000ee20000000000 */
[----:B-1----:R-:W-:Y:S01]  /*4a90*/  ISETP.EQ.U32.AND P0, PT, R2, UR4, PT ;  /* 0x0000000402007c0c */ /* 0x002fe2000bf02070 */
[----:B--2---:R-:W-:Y:S01]  /*4aa0*/  IMAD.U32 R2, RZ, RZ, UR6 ;  /* 0x00000006ff027e24 */ /* 0x004fe2000f8e00ff */
[----:B---3--:R-:W-:-:S11]  /*4ab0*/  MOV R3, UR7 ;  /* 0x0000000700037c02 */ /* 0x008fd60008000f00 */
[----:B------:R4:W-:Y:S04]  /*4ac0*/  @P0 ATOMS.AND RZ, [UR8+0x14], R3 ;  /* 0x00001403ffff098c */ /* 0x0009e8000a800008 */
[----:B------:R4:W-:Y:S01]  /*4ad0*/  @P0 ATOMS.AND RZ, [UR8+0x18], R2 ;  /* 0x00001802ffff098c */ /* 0x0009e2000a800008 */
[----:B------:R-:W-:Y:S05]  /*4ae0*/  BRA `(.L_x_97) ;  /* 0x0000000000147947 */ /* 0x000fea0003800000 */
.L_x_96:
[----:B------:R-:W-:Y:S02]  /*4af0*/  MOV R2, 0x4b10 ;  /* 0x00004b1000027802 */ /* 0x000fe40000000f00 */
[----:B---3-5:R-:W-:Y:S05]  /*4b00*/  CALL.REL.NOINC `($__internal_0_$__cuda_sm10x_tcgen05_guardrail_trap_col_being_dealloced_not_returned_by_alloc) ;  /* 0x0000005800d87944 */ /* 0x028fea0003c00000 */
[----:B------:R-:W-:Y:S05]  /*4b10*/  BRA `(.L_x_97) ;  /* 0x0000000000087947 */ /* 0x000fea0003800000 */
.L_x_95:
[----:B------:R-:W-:Y:S02]  /*4b20*/  MOV R2, 0x4b40 ;  /* 0x00004b4000027802 */ /* 0x000fe40000000f00 */
[----:B---3-5:R-:W-:Y:S05]  /*4b30*/  CALL.REL.NOINC `($__internal_2_$__cuda_sm10x_tcgen05_guardrail_trap_unallocated_columns_being_dealloced) ;  /* 0x0000005800e47944 */ /* 0x028fea0003c00000 */
.L_x_97:
[----:B------:R-:W-:Y:S01]  /*4b40*/  NOP ;  /* 0x0000000000007918 */ /* 0x000fe20000000000 */
[----:B----4-:R-:W-:Y:S05]  /*4b50*/  EXIT ;  /* 0x000000000000794d */ /* 0x010fea0003800000 */
.L_x_68:
[----:B------:R-:W-:-:S09]  /*4b60*/  UISETP.NE.OR UP0, UPT, UR21, 0x3, !UP4 ;  /* 0x000000031500788c */ /* 0x000fd2000e705670 */
[----:B------:R-:W-:Y:S05]  /*4b70*/  BRA.U UP0, `(.L_x_98) ;  /* 0x0000000d00a47547 */ /* 0x000fea000b800000 */
[----:B------:R-:W2:Y:S01]  /*4b80*/  LDCU.64 UR4, c[0x0][0x888] ;  /* 0x00011100ff0477ac */ /* 0x000ea20008000a00 */
[----:B------:R-:W3:Y:S01]  /*4b90*/  LDC.64 R12, c[0x0][0x348] ;  /* 0x0000d200ff0c7b82 */ /* 0x000ee20000000a00 */
[----:B------:R-:W-:Y:S02]  /*4ba0*/  HFMA2 R9, -RZ, RZ, 0, 0 ;  /* 0x00000000ff097431 */ /* 0x000fe400000001ff */
[----:B------:R-:W-:Y:S01]  /*4bb0*/  IMAD.MOV.U32 R11, RZ, RZ, 0x1 ;  /* 0x00000001ff0b7424 */ /* 0x000fe200078e00ff */
[----:B------:R-:W4:Y:S01]  /*4bc0*/  LDCU UR30, c[0x0][0x370] ;  /* 0x00006e00ff1e77ac */ /* 0x000f220008000800 */
[----:B------:R-:W-:Y:S01]  /*4bd0*/  IMAD.MOV.U32 R10, RZ, RZ, RZ ;  /* 0x000000ffff0a7224 */ /* 0x000fe200078e00ff */
[----:B------:R-:W-:Y:S01]  /*4be0*/  MOV R3, 0x2000 ;  /* 0x0000200000037802 */ /* 0x000fe20000000f00 */
[----:B------:R-:W4:Y:S01]  /*4bf0*/  LDCU.128 UR44, c[0x0][0xb10] ;  /* 0x00016200ff2c77ac */ /* 0x000f220008000c00 */
[----:B------:R-:W1:Y:S01]  /*4c00*/  LDCU UR27, c[0x0][0x374] ;  /* 0x00006e80ff1b77ac */ /* 0x000e620008000800 */
[----:B------:R-:W1:Y:S01]  /*4c10*/  LDCU.64 UR28, c[0x0][0x890] ;  /* 0x00011200ff1c77ac */ /* 0x000e620008000a00 */
[----:B------:R-:W1:Y:S01]  /*4c20*/  LDCU UR15, c[0x0][0xb0c] ;  /* 0x00016180ff0f77ac */ /* 0x000e620008000800 */
[----:B--2---:R-:W-:Y:S01]  /*4c30*/  UISETP.NE.U32.AND UP0, UPT, UR4, URZ, UPT ;  /* 0x000000ff0400728c */ /* 0x004fe2000bf05070 */
[----:B------:R-:W2:Y:S01]  /*4c40*/  LDCU UR38, c[0x0][0xb20] ;  /* 0x00016400ff2677ac */ /* 0x000ea20008000800 */
[----:B------:R-:W2:Y:S01]  /*4c50*/  LDCU UR4, c[0x0][0xb30] ;  /* 0x00016600ff0477ac */ /* 0x000ea20008000800 */
[----:B------:R-:W-:Y:S01]  /*4c60*/  UMOV UR21, 0x400 ;  /* 0x0000040000157882 */ /* 0x000fe20000000000 */
[----:B----4-:R-:W-:-:S02]  /*4c70*/  UIMAD.WIDE.U32 UR6, UR30, UR44, URZ ;  /* 0x0000002c1e0672a5 */ /* 0x010fc4000f8e00ff */
[----:B-1----:R-:W-:Y:S02]  /*4c80*/  UIMAD.WIDE.U32 UR8, UR27, UR47, URZ ;  /* 0x0000002f1b0872a5 */ /* 0x002fe4000f8e00ff */
[----:B------:R-:W-:Y:S02]  /*4c90*/  ULEA UR21, UR48, UR21, 0x18 ;  /* 0x0000001530157291 */ /* 0x000fe4000f8ec0ff */
[----:B------:R-:W-:Y:S02]  /*4ca0*/  UISETP.NE.U32.AND UP6, UPT, UR28, URZ, UPT ;  /* 0x000000ff1c00728c */ /* 0x000fe4000bfc5070 */
[----:B------:R-:W-:Y:S02]  /*4cb0*/  UIADD3 UR31, UPT, UPT, UR21, 0x108, URZ ;  /* 0x00000108151f7890 */ /* 0x000fe4000fffe0ff */
[----:B------:R-:W-:Y:S02]  /*4cc0*/  UIADD3 UR17, UPT, UPT, UR21, 0x100, URZ ;  /* 0x0000010015117890 */ /* 0x000fe4000fffe0ff */
[----:B------:R-:W-:-:S02]  /*4cd0*/  UISETP.NE.AND.EX UP5, UPT, UR5, URZ, UPT, UP0 ;  /* 0x000000ff0500728c */ /* 0x000fc4000bfa5300 */
[----:B------:R-:W-:Y:S01]  /*4ce0*/  UISETP.NE.AND UP0, UPT, UR42, 0x1, UPT ;  /* 0x000000012a00788c */ /* 0x000fe2000bf05270 */
[----:B------:R-:W-:Y:S01]  /*4cf0*/  UMOV UR35, UR7 ;  /* 0x0000000700237c82 */ /* 0x000fe20008000000 */
[----:B------:R-:W-:Y:S01]  /*4d00*/  UMOV UR34, UR9 ;  /* 0x0000000900227c82 */ /* 0x000fe20008000000 */
[----:B------:R-:W-:Y:S02]  /*4d10*/  UISETP.NE.AND UP0, UPT, UR15, 0x1, UPT ;  /* 0x000000010f00788c */ /* 0x000fe4000bf05270 */
[----:B------:R-:W-:Y:S02]  /*4d20*/  UPLOP3.LUT UP4, UPT, UPT, UPT, UPT, 0x40, 0x4 ;  /* 0x000000000004789c */ /* 0x000fe40003f8e870 */
[----:B------:R-:W-:Y:S01]  /*4d30*/  UISETP.GE.AND UP2, UPT, UR42, 0x1, UPT ;  /* 0x000000012a00788c */ /* 0x000fe2000bf46270 */
[----:B------:R-:W1:Y:S01]  /*4d40*/  LDCU.64 UR22, c[0x0][0xb28] ;  /* 0x00016500ff1677ac */ /* 0x000e620008000a00 */
[----:B------:R-:W-:Y:S02]  /*4d50*/  UISETP.NE.AND.EX UP6, UPT, UR29, URZ, UPT, UP6 ;  /* 0x000000ff1d00728c */ /* 0x000fe4000bfc5360 */
[----:B------:R-:W-:-:S02]  /*4d60*/  UPRMT UR31, UR48, 0x654, UR31 ;  /* 0x00000654301f7896 */ /* 0x000fc4000800001f */
[----:B------:R-:W-:Y:S02]  /*4d70*/  UPRMT UR33, UR48, 0x654, UR17 ;  /* 0x0000065430217896 */ /* 0x000fe40008000011 */
[----:B------:R-:W-:Y:S02]  /*4d80*/  USHF.R.U32.HI UR35, URZ, UR45, UR35 ;  /* 0x0000002dff237299 */ /* 0x000fe40008011623 */
[----:B--2---:R-:W-:Y:S02]  /*4d90*/  USHF.R.U32.HI UR34, URZ, UR38, UR34 ;  /* 0x00000026ff227299 */ /* 0x004fe40008011622 */
[----:B------:R-:W-:Y:S02]  /*4da0*/  UISETP.NE.AND UP0, UPT, UR46, 0x1, UPT ;  /* 0x000000012e00788c */ /* 0x000fe4000bf05270 */
[----:B---3--:R-:W-:-:S11]  /*4db0*/  UISETP.NE.AND UP3, UPT, UR4, 0x1, UPT ;  /* 0x000000010400788c */ /* 0x008fd6000bf65270 */
.L_x_107:
[C---:B------:R-:W-:Y:S02]  /*4dc0*/  LEA R8, R10.reuse, UR21, 0x3 ;  /* 0x000000150a087c11 */ /* 0x040fe4000f8e18ff */
[----:B------:R-:W-:Y:S02]  /*4dd0*/  SHF.L.U32 R5, R9, 0x1f, RZ ;  /* 0x0000001f09057819 */ /* 0x000fe400000006ff */
[----:B------:R-:W-:Y:S02]  /*4de0*/  LEA R6, R10, UR21, 0x4 ;  /* 0x000000150a067c11 */ /* 0x000fe4000f8e20ff */
[----:B--2---:R-:W2:Y:S02]  /*4df0*/  SYNCS.PHASECHK.TRANS64.TRYWAIT P0, [R8+URZ+0x130], R5 ;  /* 0x00013005080075a7 */ /* 0x004ea400080011ff */
[----:B--2---:R-:W-:Y:S05]  /*4e00*/  @!P0 BRA `(.L_x_99) ;  /* 0x0000005400548947 */ /* 0x004fea0003800000 */
.L_x_191:
[----:B--2---:R-:W2:Y:S01]  /*4e10*/  LDS.128 R4, [R6+0x1c0] ;  /* 0x0001c00006047984 */ /* 0x004ea20000000c00 */
[----:B------:R-:W-:Y:S01]  /*4e20*/  UISETP.GE.AND UP0, UPT, UR42, 0x1, UPT ;  /* 0x000000012a00788c */ /* 0x000fe2000bf06270 */
[----:B------:R-:W-:Y:S01]  /*4e30*/  @!PT LDS RZ, [RZ] ;  /* 0x00000000fffff984 */ /* 0x000fe20000000800 */
[----:B------:R-:W-:Y:S01]  /*4e40*/  @!PT LDS RZ, [RZ] ;  /* 0x00000000fffff984 */ /* 0x000fe20000000800 */
[----:B------:R-:W-:Y:S01]  /*4e50*/  @!PT LDS RZ, [RZ] ;  /* 0x00000000fffff984 */ /* 0x000fe20000000800 */
[----:B------:R-:W-:Y:S01]  /*4e60*/  @!PT LDS RZ, [RZ] ;  /* 0x00000000fffff984 */ /* 0x000fe20000000800 */
[----:B------:R3:W-:Y:S06]  /*4e70*/  MEMBAR.ALL.CTA ;  /* 0x0000000000007992 */ /* 0x0007ec0000008000 */
[----:B---3--:R-:W3:Y:S01]  /*4e80*/  FENCE.VIEW.ASYNC.S ;  /* 0x00000000000073c6 */ /* 0x008ee20000000000 */
[----:B--2---:R-:W-:Y:S11]  /*4e90*/  LOP3.LUT P0, RZ, R6, 0x1, RZ, 0xc0, !PT ;  /* 0x0000000106ff7812 */ /* 0x004ff6000780c0ff */
[----:B------:R-:W-:Y:S02]  /*4ea0*/  @!UPT UIADD3 URZ, UPT, UPT, URZ, URZ, URZ ;  /* 0x000000fffffff290 */ /* 0x000fe4000fffe0ff */
[----:B---3--:R-:W-:Y:S01]  /*4eb0*/  VOTEU.ANY UP2, P0 ;  /* 0x0000000000ff7886 */ /* 0x008fe20000040100 */
[----:B------:R-:W-:Y:S11]  /*4ec0*/  PLOP3.LUT P0, PT, PT, PT, UP2, 0x80, 0x8 ;  /* 0x000000000008781c */ /* 0x000ff60003f0f028 */
[----:B------:R-:W-:Y:S02]  /*4ed0*/  @!UPT UIADD3 URZ, UPT, UPT, URZ, URZ, URZ ;  /* 0x000000fffffff290 */ /* 0x000fe4000fffe0ff */
[----:B------:R-:W-:Y:S02]  /*4ee0*/  @P0 SHF.R.U32.HI R0, RZ, 0x10, R5 ;  /* 0x00000010ff000819 */ /* 0x000fe40000011605 */
[----:B------:R-:W-:Y:S02]  /*4ef0*/  @P0 MOV R2, R4 ;  /* 0x0000000400020202 */ /* 0x000fe40000000f00 */
[----:B------:R-:W-:Y:S01]  /*4f00*/  @P0 R2UR UR4, R0 ;  /* 0x00000000000402ca */ /* 0x000fe200000e0000 */
[----:B------:R-:W-:Y:S01]  /*4f10*/  VIADD R0, R8, 0x140 ;  /* 0x0000014008007836 */ /* 0x000fe20000000000 */
[----:B------:R-:W-:Y:S02]  /*4f20*/  @P0 LOP3.LUT R4, R5, 0xffff, RZ, 0xc0, !PT ;  /* 0x0000ffff05040812 */ /* 0x000fe400078ec0ff */
[----:B------:R-:W-:Y:S02]  /*4f30*/  @P0 R2UR UR6, R2 ;  /* 0x00000000020602ca */ /* 0x000fe400000e0000 */
[----:B------:R-:W-:Y:S02]  /*4f40*/  PRMT R0, RZ, 0x654, R0 ;  /* 0x00000654ff007816 */ /* 0x000fe40000000000 */
[----:B------:R-:W-:Y:S02]  /*4f50*/  @P0 R2UR UR5, R4 ;  /* 0x00000000040502ca */ /* 0x000fe400000e0000 */
[----:B------:R2:W-:Y:S03]  /*4f60*/  SYNCS.ARRIVE.TRANS64.RED.A1T0 RZ, [R0+URZ], RZ ;  /* 0x000000ff00ff79a7 */ /* 0x0005e600081004ff */
[----:B------:R-:W-:Y:S04]  /*4f70*/  @UP2 UMOV UR26, UR4 ;  /* 0x00000004001a2c82 */ /* 0x000fe80008000000 */
[----:B------:R-:W-:Y:S04]  /*4f80*/  @UP2 UMOV UR14, UR6 ;  /* 0x00000006000e2c82 */ /* 0x000fe80008000000 */
[----:B------:R-:W-:Y:S01]  /*4f90*/  @UP2 UMOV UR13, UR5 ;  /* 0x00000005000d2c82 */ /* 0x000fe20008000000 */
[----:B------:R-:W-:Y:S05]  /*4fa0*/  BRA.U !UP0, `(.L_x_100) ;  /* 0x0000000108c07547 */ /* 0x000fea000b800000 */
[----:B------:R-:W-:Y:S02]  /*4fb0*/  UIMAD.WIDE.U32 UR8, UR13, UR47, URZ ;  /* 0x0000002f0d0872a5 */ /* 0x000fe4000f8e00ff */
[----:B------:R-:W-:Y:S02]  /*4fc0*/  UP2UR UR12, UPR, URZ, 0x4 ;  /* 0x00000004ff0c7883 */ /* 0x000fe40008000000 */
[----:B------:R-:W-:Y:S02]  /*4fd0*/  UISETP.NE.AND UP2, UPT, UR46, 0x1, UPT ;  /* 0x000000012e00788c */ /* 0x000fe4000bf45270 */
[----:B------:R-:W-:Y:S02]  /*4fe0*/  UIMAD.WIDE.U32 UR10, UR14, UR44, URZ ;  /* 0x0000002c0e0a72a5 */ /* 0x000fe4000f8e00ff */
[----:B------:R-:W-:Y:S02]  /*4ff0*/  USEL UR4, UR27, UR34, !UP2 ;  /* 0x000000221b047287 */ /* 0x000fe4000d000000 */
[----:B------:R-:W-:Y:S02]  /*5000*/  UISETP.NE.AND UP0, UPT, UR15, 0x1, UPT ;  /* 0x000000010f00788c */ /* 0x000fe4000bf05270 */
[----:B------:R-:W-:Y:S02]  /*5010*/  UP2UR UR16, UPR, URZ, 0x2 ;  /* 0x00000002ff107883 */ /* 0x000fe40008000000 */
[----:B------:R-:W-:Y:S02]  /*5020*/  UISETP.NE.AND UP1, UPT, UR42, 0x1, UPT ;  /* 0x000000012a00788c */ /* 0x000fe4000bf25270 */
[----:B-1----:R-:W-:Y:S02]  /*5030*/  UIMAD.WIDE.U32 UR18, UR4, UR22, URZ ;  /* 0x00000016041272a5 */ /* 0x002fe4000f8e00ff */
[----:B------:R-:W-:Y:S01]  /*5040*/  USEL UR7, UR30, UR35, !UP0 ;  /* 0x000000231e077287 */ /* 0x000fe2000c000000 */
[----:B------:R-:W-:Y:S02]  /*5050*/  UMOV UR5, UR9 ;  /* 0x0000000900057c82 */ /* 0x000fe40008000000 */
[----:B------:R-:W-:Y:S02]  /*5060*/  USHF.R.U32.HI UR6, URZ, UR38, UR5 ;  /* 0x00000026ff067299 */ /* 0x000fe40008011605 */
[----:B------:R-:W-:Y:S02]  /*5070*/  UIMAD.WIDE.U32 UR24, UR7, UR22, URZ ;  /* 0x00000016071872a5 */ /* 0x000fe4000f8e00ff */
[----:B------:R-:W-:Y:S02]  /*5080*/  USEL UR6, UR13, UR6, !UP2 ;  /* 0x000000060d067287 */ /* 0x000fe4000d000000 */
[----:B------:R-:W-:Y:S01]  /*5090*/  UISETP.NE.AND UP2, UPT, UR12, URZ, UPT ;  /* 0x000000ff0c00728c */ /* 0x000fe2000bf45270 */
[----:B------:R-:W-:Y:S01]  /*50a0*/  UMOV UR5, UR11 ;  /* 0x0000000b00057c82 */ /* 0x000fe20008000000 */
[----:B------:R-:W-:Y:S02]  /*50b0*/  UIMAD.WIDE.U32 UR10, UR6, UR22, URZ ;  /* 0x00000016060a72a5 */ /* 0x000fe4000f8e00ff */
[----:B------:R-:W-:Y:S03]  /*50c0*/  USHF.R.U32.HI UR8, URZ, UR45, UR5 ;  /* 0x0000002dff087299 */ /* 0x000fe60008011605 */
[----:B------:R-:W-:Y:S02]  /*50d0*/  UMOV UR5, UR19 ;  /* 0x0000001300057c82 */ /* 0x000fe40008000000 */
[----:B------:R-:W-:Y:S03]  /*50e0*/  @UP1 USHF.R.U32.HI UR4, URZ, UR23, UR5 ;  /* 0x00000017ff041299 */ /* 0x000fe60008011605 */
[----:B------:R-:W-:Y:S01]  /*50f0*/  UMOV UR5, UR25 ;  /* 0x0000001900057c82 */ /* 0x000fe20008000000 */
[----:B------:R-:W-:Y:S02]  /*5100*/  UIMAD UR4, UR42, UR4, URZ ;  /* 0x000000042a0472a4 */ /* 0x000fe4000f8e02ff */
[----:B------:R-:W-:Y:S02]  /*5110*/  @UP1 USHF.R.U32.HI UR7, URZ, UR23, UR5 ;  /* 0x00000017ff071299 */ /* 0x000fe40008011605 */
[----:B------:R-:W-:Y:S02]  /*5120*/  USEL UR5, UR14, UR8, !UP0 ;  /* 0x000000080e057287 */ /* 0x000fe4000c000000 */
[----:B------:R-:W-:Y:S02]  /*5130*/  UIMAD UR8, UR42, UR7, URZ ;  /* 0x000000072a0872a4 */ /* 0x000fe4000f8e02ff */
[----:B------:R-:W-:Y:S03]  /*5140*/  UISETP.GE.AND UP0, UPT, UR6, UR4, UPT ;  /* 0x000000040600728c */ /* 0x000fe6000bf06270 */
[----:B------:R-:W-:Y:S01]  /*5150*/  UMOV UR4, UR11 ;  /* 0x0000000b00047c82 */ /* 0x000fe20008000000 */
[----:B------:R-:W-:Y:S02]  /*5160*/  UISETP.GE.OR UP0, UPT, UR5, UR8, UP0 ;  /* 0x000000080500728c */ /* 0x000fe40008706670 */
[----:B------:R-:W-:Y:S02]  /*5170*/  USHF.R.U32.HI UR4, URZ, UR23, UR4 ;  /* 0x00000017ff047299 */ /* 0x000fe40008011604 */
[----:B------:R-:W-:Y:S02]  /*5180*/  UIMAD.WIDE.U32 UR8, UR5, UR22, URZ ;  /* 0x00000016050872a5 */ /* 0x000fe4000f8e00ff */
[----:B------:R-:W-:Y:S04]  /*5190*/  USEL UR10, UR6, UR4, !UP1 ;  /* 0x00000004060a7287 */ /* 0x000fe8000c800000 */
[----:B------:R-:W-:Y:S01]  /*51a0*/  UIADD3 UR11, UPT, UPT, -UR10, URZ, URZ ;  /* 0x000000ff0a0b7290 */ /* 0x000fe2000fffe1ff */
[----:B------:R-:W-:Y:S02]  /*51b0*/  @!UP0 UMOV UR4, UR9 ;  /* 0x0000000900048c82 */ /* 0x000fe40008000000 */
[----:B------:R-:W-:Y:S02]  /*51c0*/  @!UP0 USHF.R.U32.HI UR4, URZ, UR23, UR4 ;  /* 0x00000017ff048299 */ /* 0x000fe40008011604 */
[----:B------:R-:W-:Y:S02]  /*51d0*/  UIMAD UR8, UR42, UR11, UR6 ;  /* 0x0000000b2a0872a4 */ /* 0x000fe4000f8e0206 */
[----:B------:R-:W-:Y:S02]  /*51e0*/  @!UP0 USEL UR4, UR5, UR4, !UP1 ;  /* 0x0000000405048287 */ /* 0x000fe4000c800000 */
[----:B------:R-:W-:Y:S02]  /*51f0*/  UISETP.NE.AND UP1, UPT, UR16, URZ, UPT ;  /* 0x000000ff1000728c */ /* 0x000fe4000bf25270 */
[----:B------:R-:W-:Y:S02]  /*5200*/  @!UP0 UIMAD UR8, UR7, UR8, UR4 ;  /* 0x00000008070882a4 */ /* 0x000fe4000f8e0204 */
[----:B------:R-:W-:Y:S02]  /*5210*/  @!UP0 UIADD3 UR9, UPT, UPT, UR10, -UR4, URZ ;  /* 0x800000040a098290 */ /* 0x000fe4000fffe0ff */
[----:B------:R-:W-:Y:S02]  /*5220*/  UIADD3 UR4, UPT, UPT, -UR5, URZ, URZ ;  /* 0x000000ff05047290 */ /* 0x000fe4000fffe1ff */
[----:B------:R-:W-:Y:S02]  /*5230*/  UIADD3 UR7, UPT, UPT, -UR6, URZ, URZ ;  /* 0x000000ff06077290 */ /* 0x000fe4000fffe1ff */
[----:B------:R-:W-:Y:S02]  /*5240*/  @!UP0 UIMAD UR6, UR9, UR42, UR5 ;  /* 0x0000002a090682a4 */ /* 0x000fe4000f8e0205 */
[----:B------:R-:W-:Y:S02]  /*5250*/  UIMAD UR14, UR15, UR4, UR14 ;  /* 0x000000040f0e72a4 */ /* 0x000fe4000f8e020e */
[----:B------:R-:W-:Y:S01]  /*5260*/  UIMAD UR13, UR46, UR7, UR13 ;  /* 0x000000072e0d72a4 */ /* 0x000fe2000f8e020d */
[----:B------:R-:W-:Y:S02]  /*5270*/  @!UP0 UMOV UR5, UR8 ;  /* 0x0000000800058c82 */ /* 0x000fe40008000000 */
[----:B------:R-:W-:Y:S02]  /*5280*/  UIMAD UR14, UR5, UR15, UR14 ;  /* 0x0000000f050e72a4 */ /* 0x000fe4000f8e020e */
[----:B------:R-:W-:Y:S11]  /*5290*/  UIMAD UR13, UR6, UR46, UR13 ;  /* 0x0000002e060d72a4 */ /* 0x000ff6000f8e020d */
[----:B------:R-:W-:Y:S01]  /*52a0*/  @!UPT UIADD3 URZ, UPT, UPT, URZ, URZ, URZ ;  /* 0x000000fffffff290 */ /* 0x000fe2000fffe0ff */
.L_x_100:
[----:B------:R-:W3:Y:S01]  /*52b0*/  @!UP3 LDCU.128 UR8, c[0x0][0xb10] ;  /* 0x00016200ff08b7ac */ /* 0x000ee20008000c00 */
[----:B------:R-:W-:Y:S02]  /*52c0*/  ISETP.NE.U32.AND P0, PT, RZ, UR28, PT ;  /* 0x0000001cff007c0c */ /* 0x000fe4000bf05070 */
[----:B------:R-:W-:Y:S02]  /*52d0*/  SHF.L.U32 R4, R11, 0x1f, RZ ;  /* 0x0000001f0b047819 */ /* 0x000fe400000006ff */
[----:B------:R-:W-:Y:S01]  /*52e0*/  ISETP.NE.AND.EX P0, PT, RZ, UR29, PT, P0 ;  /* 0x0000001dff007c0c */ /* 0x000fe2000bf05300 */
[----:B------:R-:W4:Y:S01]  /*52f0*/  @!UP3 LDCU UR5, c[0x0][0xb0c] ;  /* 0x00016180ff05b7ac */ /* 0x000f220008000800 */
[----:B------:R-:W-:Y:S02]  /*5300*/  USHF.L.U32 UR19, UR20, 0x7, URZ ;  /* 0x0000000714137899 */ /* 0x000fe400080006ff */
[----:B------:R-:W-:Y:S02]  /*5310*/  USHF.L.U32 UR18, UR32, 0x7, URZ ;  /* 0x0000000720127899 */ /* 0x000fe400080006ff */
[----:B---3--:R-:W-:Y:S07]  /*5320*/  UIMAD.WIDE.U32 UR6, UR14, UR8, URZ ;  /* 0x000000080e0672a5 */ /* 0x008fee000f8e00ff */
[----:B------:R-:W-:Y:S01]  /*5330*/  @!UP3 UMOV UR4, UR7 ;  /* 0x000000070004bc82 */ /* 0x000fe20008000000 */
[----:B----4-:R-:W-:Y:S02]  /*5340*/  @!UP3 UISETP.NE.AND UP0, UPT, UR5, 0x1, UPT ;  /* 0x000000010500b88c */ /* 0x010fe4000bf05270 */
[----:B------:R-:W-:Y:S02]  /*5350*/  @!UP3 USHF.R.U32.HI UR4, URZ, UR9, UR4 ;  /* 0x00000009ff04b299 */ /* 0x000fe40008011604 */
[----:B------:R-:W-:Y:S02]  /*5360*/  UIMAD.WIDE.U32 UR6, UR13, UR11, URZ ;  /* 0x0000000b0d0672a5 */ /* 0x000fe4000f8e00ff */
[----:B------:R-:W-:Y:S02]  /*5370*/  @!UP3 USEL UR8, UR14, UR4, !UP0 ;  /* 0x000000040e08b287 */ /* 0x000fe4000c000000 */
[----:B------:R-:W-:Y:S03]  /*5380*/  @!UP3 UISETP.NE.AND UP0, UPT, UR10, 0x1, UPT ;  /* 0x000000010a00b88c */ /* 0x000fe6000bf05270 */
[----:B------:R-:W-:Y:S02]  /*5390*/  @!UP3 UMOV UR6, UR7 ;  /* 0x000000070006bc82 */ /* 0x000fe40008000000 */
[----:B------:R-:W3:Y:S02]  /*53a0*/  @!UP3 LDCU UR4, c[0x0][0xb20] ;  /* 0x00016400ff04b7ac */ /* 0x000ee40008000800 */
[----:B---3--:R-:W-:Y:S04]  /*53b0*/  @!UP3 USHF.R.U32.HI UR6, URZ, UR4, UR6 ;  /* 0x00000004ff06b299 */ /* 0x008fe80008011606 */
[----:B------:R-:W-:Y:S04]  /*53c0*/  @!UP3 USEL UR6, UR13, UR6, !UP0 ;  /* 0x000000060d06b287 */ /* 0x000fe8000c000000 */
[----:B------:R-:W-:Y:S02]  /*53d0*/  @!UP3 UIADD3 UR4, UPT, UPT, -UR8, UR6, URZ ;  /* 0x000000060804b290 */ /* 0x000fe4000fffe1ff */
[----:B------:R-:W-:Y:S02]  /*53e0*/  @!UP3 UIADD3 UR6, UPT, UPT, UR8, -UR6, URZ ;  /* 0x800000060806b290 */ /* 0x000fe4000fffe0ff */
[----:B------:R-:W-:Y:S02]  /*53f0*/  @!UP3 UIMAD UR14, UR4, UR5, UR14 ;  /* 0x00000005040eb2a4 */ /* 0x000fe4000f8e020e */
[----:B------:R-:W-:Y:S01]  /*5400*/  @!UP3 UIMAD UR13, UR6, UR10, UR13 ;  /* 0x0000000a060db2a4 */ /* 0x000fe2000f8e020d */
[----:B------:R-:W-:Y:S11]  /*5410*/  BRA.U UP4, `(.L_x_101) ;  /* 0x0000000104107547 */ /* 0x000ff6000b800000 */
[----:B--2---:R-:W-:Y:S04]  /*5420*/  MOV R0, UR37 ;  /* 0x0000002500007c02 */ /* 0x004fe80008000f00 */
[----:B------:R-:W-:Y:S04]  /*5430*/  SHF.L.U32 R5, R0, 0x1f, RZ ;  /* 0x0000001f00057819 */ /* 0x000fe800000006ff */
[----:B------:R-:W2:Y:S02]  /*5440*/  SYNCS.PHASECHK.TRANS64.TRYWAIT P1, [UR21+0x128], R5 ;  /* 0x00012805ff0075a7 */ /* 0x000ea40008021115 */
[----:B--2---:R-:W-:Y:S05]  /*5450*/  @!P1 BRA `(.L_x_102) ;  /* 0x0000004c00d49947 */ /* 0x004fea0003800000 */
.L_x_101:
[----:B------:R-:W-:Y:S05]  /*5460*/  BRA.U !UP6, `(.L_x_103) ;  /* 0x000000010e387547 */ /* 0x000fea000b800000 */
[----:B------:R-:W-:Y:S01]  /*5470*/  UPLOP3.LUT UP1, UPT, UPT, UPT, UP5, 0x80, 0x8 ;  /* 0x000000000008789c */ /* 0x000fe20003f2f050 */
[----:B--2---:R-:W-:Y:S01]  /*5480*/  HFMA2 R0, -RZ, RZ, 0, 5.9604644775390625e-08 ;  /* 0x00000001ff007431 */ /* 0x004fe200000001ff */
[----:B------:R-:W2:Y:S01]  /*5490*/  LDCU.64 UR8, c[0x0][0x358] ;  /* 0x00006b00ff0877ac */ /* 0x000ea20008000a00 */
[----:B------:R-:W-:Y:S03]  /*54a0*/  IMAD.MOV.U32 R158, RZ, RZ, 0x1 ;  /* 0x00000001ff9e7424 */ /* 0x000fe600078e00ff */
[----:B------:R-:W-:Y:S05]  /*54b0*/  PLOP3.LUT P1, PT, PT, PT, UP1, 0x80, 0x8 ;  /* 0x000000000008781c */ /* 0x000fea0003f2f018 */
[----:B------:R-:W3:Y:S01]  /*54c0*/  @UP1 LDCU.64 UR4, c[0x0][0x888] ;  /* 0x00011100ff0417ac */ /* 0x000ee20008000a00 */
[----:B------:R-:W-:Y:S07]  /*54d0*/  @UP1 UIMAD UR6, UR36, UR28, URZ ;  /* 0x0000001c240612a4 */ /* 0x000fee000f8e02ff */
[----:B------:R-:W-:Y:S01]  /*54e0*/  @!P1 PRMT R158, R0, 0x7610, R158 ;  /* 0x00007610009e9816 */ /* 0x000fe2000000009e */
[----:B---3--:R-:W-:Y:S06]  /*54f0*/  @UP1 UIMAD.WIDE UR4, UR6, 0x4, UR4 ;  /* 0x00000004060418a5 */ /* 0x008fec000f8e0204 */
[----:B------:R-:W-:Y:S01]  /*5500*/  IMAD.U32 R6, RZ, RZ, UR4 ;  /* 0x00000004ff067e24 */ /* 0x000fe2000f8e00ff */
[----:B------:R-:W-:Y:S04]  /*5510*/  MOV R7, UR5 ;  /* 0x0000000500077c02 */ /* 0x000fe80008000f00 */
[----:B------:R-:W3:Y:S01]  /*5520*/  @!UP1 LDCU UR4, c[0x0][0x880] ;  /* 0x00011000ff0497ac */ /* 0x000ee20008000800 */
[----:B--2--5:R4:W5:Y:S02]  /*5530*/  @P1 LDG.E R73, desc[UR8][R6.64] ;  /* 0x0000000806491981 */ /* 0x024964000c1e1900 */
[----:B---34-:R-:W-:Y:S07]  /*5540*/  @!P1 IMAD.U32 R73, RZ, RZ, UR4 ;  /* 0x00000004ff499e24 */ /* 0x018fee000f8e00ff */
.L_x_103:
[----:B-----5:R-:W-:Y:S01]  /*5550*/  @!P0 FSETP.EQ.AND P2, PT, R73, RZ, PT ;  /* 0x000000ff4900820b */ /* 0x020fe20003f42000 */
[----:B------:R-:W-:Y:S01]  /*5560*/  @!UPT UIADD3 URZ, UPT, UPT, URZ, URZ, URZ ;  /* 0x000000fffffff290 */ /* 0x000fe2000fffe0ff */
[----:B------:R-:W-:Y:S11]  /*5570*/  @!P0 BRA `(.L_x_104) ;  /* 0x0000000000148947 */ /* 0x000ff60003800000 */
[----:B------:R-:W-:Y:S02]  /*5580*/  LOP3.LUT P0, RZ, R158, 0xff, RZ, 0xc0, !PT ;  /* 0x000000ff9eff7812 */ /* 0x000fe4000780c0ff */
[----:B------:R-:W-:Y:S04]  /*5590*/  PLOP3.LUT P2, PT, PT, PT, UP1, 0x80, 0x8 ;  /* 0x000000000008781c */ /* 0x000fe80003f4f018 */
[----:B------:R-:W-:Y:S07]  /*55a0*/  PLOP3.LUT P2, PT, P2, PT, PT, 0x8, 0x80 ;  /* 0x000000000080781c */ /* 0x000fee000174e170 */
[----:B------:R-:W-:Y:S11]  /*55b0*/  @P0 FSETP.EQ.AND P2, PT, R73, RZ, PT ;  /* 0x000000ff4900020b */ /* 0x000ff60003f42000 */
[----:B------:R-:W-:Y:S02]  /*55c0*/  @!UPT UIADD3 URZ, UPT, UPT, URZ, URZ, URZ ;  /* 0x000000fffffff290 */ /* 0x000fe4000fffe0ff */
.L_x_104:
[----:B------:R-:W3:Y:S01]  /*55d0*/  SYNCS.PHASECHK.TRANS64.TRYWAIT P0, [UR21+0x110], R4 ;  /* 0x00011004ff0075a7 */ /* 0x000ee20008001115 */
[----:B------:R-:W-:Y:S04]  /*55e0*/  ELECT P1, URZ, PT ;  /* 0x0000000000ff782f */ /* 0x000fe80003820000 */
[----:B------:R-:W-:Y:S01]  /*55f0*/  PLOP3.LUT P1, PT, P2, P1, PT, 0xf2, 0x2f ;  /* 0x00000000002f781c */ /* 0x000fe20001723e72 */
[----:B------:R-:W-:Y:S01]  /*5600*/  @!UPT UIADD3 URZ, UPT, UPT, URZ, URZ, URZ ;  /* 0x000000fffffff290 */ /* 0x000fe2000fffe0ff */
[----:B---3--:R-:W-:Y:S11]  /*5610*/  @!P0 BRA `(.L_x_105) ;  /* 0x0000004c007c8947 */ /* 0x008ff60003800000 */
.L_x_194:
[----:B------:R-:W-:Y:S01]  /*5620*/  @!P1 IADD3 R2, P0, PT, R12, 0x580, RZ ;  /* 0x000005800c029810 */ /* 0x000fe20007f1e0ff */
[----:B------:R-:W-:Y:S01]  /*5630*/  VOTEU.ALL UP0, P1 ;  /* 0x0000000000ff7886 */ /* 0x000fe20000800000 */
[----:B------:R-:W-:Y:S01]  /*5640*/  UMOV UR6, 0x0 ;  /* 0x0000000000067882 */ /* 0x000fe20000000000 */
[----:B------:R-:W-:Y:S01]  /*5650*/  UMOV UR7, 0x10000000 ;  /* 0x1000000000077882 */ /* 0x000fe20000000000 */
[----:B------:R-:W-:Y:S01]  /*5660*/  @!P1 R2UR UR5, R2 ;  /* 0x00000000020592ca */ /* 0x000fe200000e0000 */
[----:B--2---:R-:W-:Y:S01]  /*5670*/  @!P1 IMAD.X R0, RZ, RZ, R13, P0 ;  /* 0x000000ffff009224 */ /* 0x004fe200000e060d */
[----:B------:R-:W-:Y:S01]  /*5680*/  @!UP0 UIADD3 UR16, UPT, UPT, UR21, 0x200, URZ ;  /* 0x0000020015108890 */ /* 0x000fe2000fffe0ff */
[----:B------:R-:W-:Y:S01]  /*5690*/  VIADD R10, R10, 0x1 ;  /* 0x000000010a0a7836 */ /* 0x000fe20000000000 */
[----:B------:R-:W-:Y:S01]  /*56a0*/  VOTEU.ALL UP0, P1 ;  /* 0x0000000000ff7886 */ /* 0x000fe20000800000 */
[----:B------:R-:W-:Y:S01]  /*56b0*/  UMOV UR20, UR36 ;  /* 0x0000002400147c82 */ /* 0x000fe20008000000 */
[----:B------:R-:W-:Y:S01]  /*56c0*/  @!P1 R2UR UR4, R0 ;  /* 0x00000000000492ca */ /* 0x000fe200000e0000 */
[----:B------:R-:W-:Y:S06]  /*56d0*/  @!P1 IMAD.MOV.U32 R0, RZ, RZ, 0x2000 ;  /* 0x00002000ff009424 */ /* 0x000fec00078e00ff */
[----:B------:R-:W-:Y:S06]  /*56e0*/  IMAD.U32 R6, RZ, RZ, UR5 ;  /* 0x00000005ff067e24 */ /* 0x000fec000f8e00ff */
[----:B------:R-:W-:Y:S01]  /*56f0*/  IMAD.U32 R7, RZ, RZ, UR4 ;  /* 0x00000004ff077e24 */ /* 0x000fe2000f8e00ff */
[----:B------:R-:W-:Y:S04]  /*5700*/  @!P1 R2UR UR4, R6 ;  /* 0x00000000060492ca */ /* 0x000fe800000e0000 */
[----:B------:R-:W-:Y:S11]  /*5710*/  @!P1 R2UR UR5, R7 ;  /* 0x00000000070592ca */ /* 0x000ff600000e0000 */
[----:B------:R-:W-:Y:S02]  /*5720*/  @!UPT UIADD3 URZ, UPT, UPT, URZ, URZ, URZ ;  /* 0x000000fffffff290 */ /* 0x000fe4000fffe0ff */
[----:B------:R2:W-:Y:S01]  /*5730*/  @!UP0 UTMALDG.3D [UR16], [UR4], desc[UR6] ;  /* 0x00000610040085b4 */ /* 0x0005e20008011000 */
[----:B------:R2:W-:Y:S01]  /*5740*/  @!P1 SYNCS.ARRIVE.TRANS64.RED.A0TR RZ, [UR21+0x100], R0 ;  /* 0x00010000ffff99a7 */ /* 0x0005e20008300415 */
[----:B------:R-:W-:Y:S01]  /*5750*/  SYNCS.ARRIVE.TRANS64.RED.A1T0 RZ, [UR33], RZ ;  /* 0x000000ffffff79a7 */ /* 0x000fe20008100421 */
[----:B------:R-:W3:Y:S02]  /*5760*/  SYNCS.PHASECHK.TRANS64.TRYWAIT P0, [UR21+0x118], R4 ;  /* 0x00011804ff0075a7 */ /* 0x000ee40008001115 */
[----:B--23--:R-:W-:Y:S05]  /*5770*/  @!P0 BRA `(.L_x_106) ;  /* 0x0000004c003c8947 */ /* 0x00cfea0003800000 */
.L_x_196:
[----:B------:R-:W-:Y:S01]  /*5780*/  @!P1 IADD3 R2, P0, PT, R12, 0x580, RZ ;  /* 0x000005800c029810 */ /* 0x000fe20007f1e0ff */
[----:B------:R-:W-:Y:S01]  /*5790*/  VOTEU.ALL UP0, P1 ;  /* 0x0000000000ff7886 */ /* 0x000fe20000800000 */
[----:B------:R-:W-:Y:S01]  /*57a0*/  UMOV UR6, 0x0 ;  /* 0x0000000000067882 */ /* 0x000fe20000000000 */
[----:B------:R-:W-:Y:S01]  /*57b0*/  UMOV UR7, 0x10000000 ;  /* 0x1000000000077882 */ /* 0x000fe20000000000 */
[----:B------:R-:W-:Y:S01]  /*57c0*/  @!P1 R2UR UR5, R2 ;  /* 0x00000000020592ca */ /* 0x000fe200000e0000 */
[----:B------:R-:W-:Y:S01]  /*57d0*/  @!P1 IMAD.X R0, RZ, RZ, R13, P0 ;  /* 0x000000ffff009224 */ /* 0x000fe200000e060d */
[----:B------:R-:W-:Y:S01]  /*57e0*/  @!UP0 UIADD3 UR10, UPT, UPT, UR18, 0x40, URZ ;  /* 0x00000040120a8890 */ /* 0x000fe2000fffe0ff */
[----:B------:R-:W-:Y:S01]  /*57f0*/  ISETP.NE.AND P0, PT, R10, 0x2, PT ;  /* 0x000000020a00780c */ /* 0x000fe20003f05270 */
[----:B------:R-:W-:Y:S01]  /*5800*/  @!UP0 UIADD3 UR8, UPT, UPT, UR21, 0x2200, URZ ;  /* 0x0000220015088890 */ /* 0x000fe2000fffe0ff */
[----:B------:R-:W-:Y:S01]  /*5810*/  LOP3.LUT R11, R11, 0x1, RZ, 0x3c, !PT ;  /* 0x000000010b0b7812 */ /* 0x000fe200078e3cff */
[----:B------:R-:W-:Y:S01]  /*5820*/  @!UP0 UIADD3 UR9, UPT, UPT, UR21, 0x108, URZ ;  /* 0x0000010815098890 */ /* 0x000fe2000fffe0ff */
[----:B------:R-:W-:Y:S01]  /*5830*/  @!P1 R2UR UR4, R0 ;  /* 0x00000000000492ca */ /* 0x000fe200000e0000 */
[----:B------:R-:W-:Y:S01]  /*5840*/  VOTEU.ALL UP0, P1 ;  /* 0x0000000000ff7886 */ /* 0x000fe20000800000 */
[----:B------:R-:W-:Y:S01]  /*5850*/  UMOV UR11, UR19 ;  /* 0x00000013000b7c82 */ /* 0x000fe20008000000 */
[----:B------:R-:W-:Y:S01]  /*5860*/  UMOV UR12, UR36 ;  /* 0x00000024000c7c82 */ /* 0x000fe20008000000 */
[----:B------:R-:W-:Y:S01]  /*5870*/  SEL R0, RZ, 0x1, P0 ;  /* 0x00000001ff007807 */ /* 0x000fe20000000000 */
[----:B------:R-:W-:Y:S01]  /*5880*/  UIADD3 UR32, UPT, UPT, UR13, UR62, URZ ;  /* 0x0000003e0d207290 */ /* 0x000fe2000fffe0ff */
[----:B--2---:R-:W-:Y:S01]  /*5890*/  IMAD.U32 R4, RZ, RZ, UR5 ;  /* 0x00000005ff047e24 */ /* 0x004fe2000f8e00ff */
[----:B------:R-:W-:Y:S01]  /*58a0*/  SEL R10, R10, RZ, P0 ;  /* 0x000000ff0a0a7207 */ /* 0x000fe20000000000 */
[----:B------:R-:W-:Y:S01]  /*58b0*/  UIADD3 UR20, UPT, UPT, UR14, UR59, URZ ;  /* 0x0000003b0e147290 */ /* 0x000fe2000fffe0ff */
[----:B------:R-:W-:Y:S01]  /*58c0*/  LOP3.LUT R9, R9, R0, RZ, 0x3c, !PT ;  /* 0x0000000009097212 */ /* 0x000fe200078e3cff */
[----:B------:R-:W-:Y:S01]  /*58d0*/  UMOV UR36, UR26 ;  /* 0x0000001a00247c82 */ /* 0x000fe20008000000 */
[----:B------:R-:W-:Y:S02]  /*58e0*/  UPLOP3.LUT UP4, UPT, UPT, UPT, UPT, 0x80, 0x8 ;  /* 0x000000000008789c */ /* 0x000fe40003f8f070 */
[----:B------:R-:W-:Y:S01]  /*58f0*/  IMAD.U32 R5, RZ, RZ, UR4 ;  /* 0x00000004ff057e24 */ /* 0x000fe2000f8e00ff */
[----:B------:R-:W-:Y:S04]  /*5900*/  @!P1 R2UR UR4, R4 ;  /* 0x00000000040492ca */ /* 0x000fe800000e0000 */
[----:B------:R-:W-:Y:S11]  /*5910*/  @!P1 R2UR UR5, R5 ;  /* 0x00000000050592ca */ /* 0x000ff600000e0000 */
[----:B------:R-:W-:Y:S02]  /*5920*/  @!UPT UIADD3 URZ, UPT, UPT, URZ, URZ, URZ ;  /* 0x000000fffffff290 */ /* 0x000fe4000fffe0ff */
[----:B------:R2:W-:Y:S01]  /*5930*/  @!UP0 UTMALDG.3D [UR8], [UR4], desc[UR6] ;  /* 0x00000608040085b4 */ /* 0x0005e20008011000 */
[----:B------:R2:W-:Y:S01]  /*5940*/  @!P1 SYNCS.ARRIVE.TRANS64.RED.A0TR RZ, [UR21+0x108], R3 ;  /* 0x00010803ffff99a7 */ /* 0x0005e20008300415 */
[----:B------:R-:W-:Y:S01]  /*5950*/  SYNCS.ARRIVE.TRANS64.RED.A1T0 RZ, [UR31], RZ ;  /* 0x000000ffffff79a7 */ /* 0x000fe2000810041f */
[----:B------:R-:W-:Y:S05]  /*5960*/  BRA.U UP2, `(.L_x_107) ;  /* 0xfffffff502147547 */ /* 0x000fea000b83ffff */
[----:B--2---:R-:W-:-:S04]  /*5970*/  SHF.L.U32 R3, R11, 0x1f, RZ ;  /* 0x0000001f0b037819 */ /* 0x004fc800000006ff */
[----:B------:R-:W2:Y:S02]  /*5980*/  SYNCS.PHASECHK.TRANS64.TRYWAIT P0, [UR21+0x110], R3 ;  /* 0x00011003ff0075a7 */ /* 0x000ea40008001115 */
[----:B--2---:R-:W-:Y:S05]  /*5990*/  @!P0 BRA `(.L_x_108) ;  /* 0x0000004800cc8947 */ /* 0x004fea0003800000 */
.L_x_198:
[----:B--2---:R-:W-:-:S07]  /*59a0*/  MOV R0, UR21 ;  /* 0x0000001500007c02 */ /* 0x004fce0008000f00 */
.L_x_109:
[----:B--2---:R-:W-:-:S04]  /*59b0*/  SHF.L.U32 R3, R11, 0x1f, RZ ;  /* 0x0000001f0b037819 */ /* 0x004fc800000006ff */
[----:B------:R2:W3:Y:S03]  /*59c0*/  SYNCS.PHASECHK.TRANS64.TRYWAIT P0, [R0+URZ+0x118], R3 ;  /* 0x00011803000075a7 */ /* 0x0004e600080011ff */
[----:B---3--:R-:W-:Y:S05]  /*59d0*/  @!P0 NANOSLEEP.SYNCS 0x989680 ;  /* 0x009896800000895d */ /* 0x008fea0003900000 */
[----:B------:R-:W3:Y:S02]  /*59e0*/  @!P0 SYNCS.PHASECHK.TRANS64 P0, [R0+URZ+0x118], R3 ;  /* 0x00011803000085a7 */ /* 0x000ee400080010ff */
[----:B-1-3--:R-:W-:Y:S05]  /*59f0*/  @P0 EXIT ;  /* 0x000000000000094d */ /* 0x00afea0003800000 */
[----:B------:R-:W-:Y:S05]  /*5a00*/  BRA `(.L_x_109) ;  /* 0xfffffffc00e87947 */ /* 0x000fea000383ffff */
.L_x_98:
[----:B------:R-:W-:-:S06]  /*5a10*/  UISETP.GE.AND UP0, UPT, UR21, 0x4, UPT ;  /* 0x000000041500788c */ /* 0x000fcc000bf06270 */
[----:B------:R-:W-:-:S13]  /*5a20*/  PLOP3.LUT P0, PT, PT, PT, UP0, 0x80, 0x8 ;  /* 0x000000000008781c */ /* 0x000fda0003f0f008 */
[----:B-1----:R-:W-:Y:S05]  /*5a30*/  @!P0 EXIT ;  /* 0x000000000000894d */ /* 0x002fea0003800000 */
[----:B------:R-:W-:Y:S01]  /*5a40*/  BAR.SYNC.DEFER_BLOCKING 0x6, 0xa0 ;  /* 0x0182800000007b1d */ /* 0x000fe20000010000 */
[C---:B------:R-:W-:Y:S01]  /*5a50*/  IMAD.SHL.U32 R4, R170.reuse, 0x40, RZ ;  /* 0x00000040aa047824 */ /* 0x040fe200078e00ff */
[C---:B------:R-:W-:Y:S01]  /*5a60*/  LOP3.LUT R178, R170.reuse, 0x60, RZ, 0xc0, !PT ;  /* 0x00000060aab27812 */ /* 0x040fe200078ec0ff */
[C---:B------:R-:W-:Y:S01]  /*5a70*/  IMAD.SHL.U32 R137, R170.reuse, 0x8, RZ ;  /* 0x00000008aa897824 */ /* 0x040fe200078e00ff */
[C---:B------:R-:W-:Y:S01]  /*5a80*/  LOP3.LUT R176, R170.reuse, 0x2, RZ, 0xc0, !PT ;  /* 0x00000002aab07812 */ /* 0x040fe200078ec0ff */
[----:B------:R-:W-:Y:S01]  /*5a90*/  IMAD.U32 R69, R170, 0x10000, RZ ;  /* 0x00010000aa457824 */ /* 0x000fe200078e00ff */
[----:B------:R-:W-:Y:S02]  /*5aa0*/  UMOV UR44, 0x400 ;  /* 0x00000400002c7882 */ /* 0x000fe40000000000 */
[----:B------:R-:W1:Y:S01]  /*5ab0*/  LDC.64 R156, c[0x0][0x8b0] ;  /* 0x00022c00ff9c7b82 */ /* 0x000e620000000a00 */
[----:B------:R-:W-:Y:S01]  /*5ac0*/  ULEA UR44, UR48, UR44, 0x18 ;  /* 0x0000002c302c7291 */ /* 0x000fe2000f8ec0ff */
[----:B------:R-:W-:Y:S01]  /*5ad0*/  LOP3.LUT R6, R4, 0x180, RZ, 0xc0, !PT ;  /* 0x0000018004067812 */ /* 0x000fe200078ec0ff */
[----:B------:R-:W-:Y:S01]  /*5ae0*/  HFMA2 R68, -RZ, RZ, 0, 0 ;  /* 0x00000000ff447431 */ /* 0x000fe200000001ff */
[----:B------:R-:W-:Y:S01]  /*5af0*/  LOP3.LUT R69, R69, 0x600000, RZ, 0xc0, !PT ;  /* 0x0060000045457812 */ /* 0x000fe200078ec0ff */
[----:B------:R-:W-:Y:S01]  /*5b00*/  UIADD3 UR4, UPT, UPT, UR44, 0x4200, URZ ;  /* 0x000042002c047890 */ /* 0x000fe2000fffe0ff */
[----:B------:R-:W-:Y:S01]  /*5b10*/  LOP3.LUT R137, R6, 0x30, R137, 0xf8, !PT ;  /* 0x0000003006897812 */ /* 0x000fe200078ef889 */
[----:B------:R-:W-:Y:S01]  /*5b20*/  IMAD.MOV.U32 R168, RZ, RZ, RZ ;  /* 0x000000ffffa87224 */ /* 0x000fe200078e00ff */
[----:B------:R-:W2:Y:S01]  /*5b30*/  LDC.64 R138, c[0x0][0x8a8] ;  /* 0x00022a00ff8a7b82 */ /* 0x000ea20000000a00 */
[----:B------:R-:W-:Y:S01]  /*5b40*/  LOP3.LUT R170, R170, 0x4, RZ, 0xc0, !PT ;  /* 0x00000004aaaa7812 */ /* 0x000fe200078ec0ff */
[----:B------:R-:W-:Y:S01]  /*5b50*/  IMAD.MOV.U32 R162, RZ, RZ, RZ ;  /* 0x000000ffffa27224 */ /* 0x000fe200078e00ff */
[----:B------:R-:W-:-:S02]  /*5b60*/  LOP3.LUT R137, R137, 0x1e40, R4, 0xf8, !PT ;  /* 0x00001e4089897812 */ /* 0x000fc400078ef804 */
[----:B------:R-:W-:Y:S01]  /*5b70*/  CS2R R166, SRZ ;  /* 0x0000000000a67805 */ /* 0x000fe2000001ff00 */
[----:B------:R-:W-:Y:S01]  /*5b80*/  IMAD.MOV.U32 R165, RZ, RZ, RZ ;  /* 0x000000ffffa57224 */ /* 0x000fe200078e00ff */
[----:B------:R-:W-:Y:S01]  /*5b90*/  IADD3 R169, PT, PT, -R170, 0x2, RZ ;  /* 0x00000002aaa97810 */ /* 0x000fe20007ffe1ff */
[----:B------:R-:W-:Y:S01]  /*5ba0*/  IMAD.MOV R164, RZ, RZ, -R176 ;  /* 0x000000ffffa47224 */ /* 0x000fe200078e0ab0 */
[----:B------:R-:W-:Y:S01]  /*5bb0*/  IADD3 R171, PT, PT, R137, UR44, RZ ;  /* 0x0000002c89ab7c10 */ /* 0x000fe2000fffe0ff */
[----:B------:R-:W3:Y:S01]  /*5bc0*/  LDS R0, [UR44+0x1e0] ;  /* 0x0001e02cff007984 */ /* 0x000ee20008000800 */
[----:B------:R-:W-:Y:S01]  /*5bd0*/  IMAD.MOV R163, RZ, RZ, -R170 ;  /* 0x000000ffffa37224 */ /* 0x000fe200078e0aaa */
[----:B------:R-:W-:Y:S01]  /*5be0*/  MOV R177, UR4 ;  /* 0x0000000400b17c02 */ /* 0x000fe20008000f00 */
[----:B------:R-:W4:Y:S01]  /*5bf0*/  LDCU UR57, c[0x0][0x370] ;  /* 0x00006e00ff3977ac */ /* 0x000f220008000800 */
[----:B------:R-:W-:Y:S01]  /*5c00*/  VIADD R171, R171, 0x200 ;  /* 0x00000200abab7836 */ /* 0x000fe20000000000 */
[----:B------:R-:W1:Y:S01]  /*5c10*/  LDCU UR43, c[0x0][0xb0c] ;  /* 0x00016180ff2b77ac */ /* 0x000e620008000800 */
[----:B------:R-:W1:Y:S01]  /*5c20*/  LDCU UR39, c[0x0][0xb30] ;  /* 0x00016600ff2777ac */ /* 0x000e620008000800 */
[----:B------:R-:W1:Y:S01]  /*5c30*/  LDCU.64 UR46, c[0x0][0x888] ;  /* 0x00011100ff2e77ac */ /* 0x000e620008000a00 */
[----:B------:R-:W1:Y:S01]  /*5c40*/  LDCU.64 UR40, c[0x0][0xb28] ;  /* 0x00016500ff2877ac */ /* 0x000e620008000a00 */
[----:B------:R-:W1:Y:S01]  /*5c50*/  LDCU.64 UR60, c[0x0][0x890] ;  /* 0x00011200ff3c77ac */ /* 0x000e620008000a00 */
[----:B------:R-:W1:Y:S01]  /*5c60*/  LDCU.128 UR52, c[0x0][0xb10] ;  /* 0x00016200ff3477ac */ /* 0x000e620008000c00 */
[----:B------:R-:W1:Y:S01]  /*5c70*/  LDCU UR56, c[0x0][0x374] ;  /* 0x00006e80ff3877ac */ /* 0x000e620008000800 */
[----:B------:R-:W-:Y:S01]  /*5c80*/  UIADD3 UR63, UPT, UPT, UR44, 0x200, URZ ;  /* 0x000002002c3f7890 */ /* 0x000fe2000fffe0ff */
[----:B-1234-:R-:W-:-:S11]  /*5c90*/  IMAD.IADD R69, R0, 0x1, R69 ;  /* 0x0000000100457824 */ /* 0x01efd600078e0245 */
.L_x_136:
[C---:B------:R-:W-:Y:S02]  /*5ca0*/  LEA R3, R162.reuse, UR44, 0x3 ;  /* 0x0000002ca2037c11 */ /* 0x040fe4000f8e18ff */
[----:B------:R-:W-:Y:S02]  /*5cb0*/  SHF.L.U32 R0, R167, 0x1f, RZ ;  /* 0x0000001fa7007819 */ /* 0x000fe400000006ff */
[----:B------:R-:W-:Y:S02]  /*5cc0*/  LEA R5, R162, UR44, 0x4 ;  /* 0x0000002ca2057c11 */ /* 0x000fe4000f8e20ff */
[----:B-1----:R-:W1:Y:S02]  /*5cd0*/  SYNCS.PHASECHK.TRANS64.TRYWAIT P0, [R3+URZ+0x130], R0 ;  /* 0x00013000030075a7 */ /* 0x002e6400080011ff */
[----:B-1----:R-:W-:Y:S05]  /*5ce0*/  @!P0 BRA `(.L_x_110) ;  /* 0x0000004800108947 */ /* 0x002fea0003800000 */
.L_x_199:
        /* <DEDUP_REMOVED lines=11> */
[----:B------:R-:W-:Y:S01]  /*5da0*/  PLOP3.LUT P0, PT, PT, PT, UP1, 0x80, 0x8 ;  /* 0x000000000008781c */ /* 0x000fe20003f0f018 */
[----:B------:R-:W-:Y:S11]  /*5db0*/  UP2UR UR45, UPR, URZ, 0x2 ;  /* 0x00000002ff2d7883 */ /* 0x000ff60008000000 */
[----:B------:R-:W-:Y:S01]  /*5dc0*/  @!UPT UIADD3 URZ, UPT, UPT, URZ, URZ, URZ ;  /* 0x000000fffffff290 */ /* 0x000fe2000fffe0ff */
[----:B-1----:R-:W-:Y:S02]  /*5dd0*/  @P0 SHF.R.U32.HI R0, RZ, 0x10, R5 ;  /* 0x00000010ff000819 */ /* 0x002fe40000011605 */
        /* <DEDUP_REMOVED lines=12> */
[----:B------:R-:W2:Y:S01]  /*5ea0*/  LDCU UR12, c[0x0][0xb20] ;  /* 0x00016400ff0c77ac */ /* 0x000ea20008000800 */
[----:B------:R-:W-:Y:S02]  /*5eb0*/  UIMAD.WIDE.U32 UR4, UR56, UR55, URZ ;  /* 0x00000037380472a5 */ /* 0x000fe4000f8e00ff */
[----:B------:R-:W-:Y:S02]  /*5ec0*/  UIMAD.WIDE.U32 UR6, UR57, UR52, URZ ;  /* 0x00000034390672a5 */ /* 0x000fe4000f8e00ff */
[----:B------:R-:W-:Y:S02]  /*5ed0*/  UISETP.NE.AND UP0, UPT, UR54, 0x1, UPT ;  /* 0x000000013600788c */ /* 0x000fe4000bf05270 */
[----:B------:R-:W-:Y:S02]  /*5ee0*/  UIMAD.WIDE.U32 UR8, UR37, UR55, URZ ;  /* 0x00000037250872a5 */ /* 0x000fe4000f8e00ff */
[----:B------:R-:W-:Y:S02]  /*5ef0*/  UIMAD.WIDE.U32 UR10, UR38, UR52, URZ ;  /* 0x00000034260a72a5 */ /* 0x000fe4000f8e00ff */
[----:B------:R-:W-:Y:S02]  /*5f00*/  UISETP.NE.AND UP1, UPT, UR43, 0x1, UPT ;  /* 0x000000012b00788c */ /* 0x000fe4000bf25270 */
[----:B------:R-:W-:Y:S01]  /*5f10*/  UISETP.NE.AND UP2, UPT, UR42, 0x1, UPT ;  /* 0x000000012a00788c */ /* 0x000fe2000bf45270 */
[----:B------:R-:W-:Y:S02]  /*5f20*/  UMOV UR4, UR5 ;  /* 0x0000000500047c82 */ /* 0x000fe40008000000 */
[----:B--2---:R-:W-:Y:S03]  /*5f30*/  USHF.R.U32.HI UR5, URZ, UR12, UR4 ;  /* 0x0000000cff057299 */ /* 0x004fe60008011604 */
[----:B------:R-:W-:Y:S02]  /*5f40*/  UMOV UR4, UR7 ;  /* 0x0000000700047c82 */ /* 0x000fe40008000000 */
[----:B------:R-:W-:Y:S02]  /*5f50*/  USHF.R.U32.HI UR7, URZ, UR53, UR4 ;  /* 0x00000035ff077299 */ /* 0x000fe40008011604 */
[----:B------:R-:W-:Y:S02]  /*5f60*/  USEL UR4, UR56, UR5, !UP0 ;  /* 0x0000000538047287 */ /* 0x000fe4000c000000 */
[----:B------:R-:W-:Y:S01]  /*5f70*/  USEL UR7, UR57, UR7, !UP1 ;  /* 0x0000000739077287 */ /* 0x000fe2000c800000 */
[----:B------:R-:W-:Y:S01]  /*5f80*/  UMOV UR5, UR9 ;  /* 0x0000000900057c82 */ /* 0x000fe20008000000 */
[----:B------:R-:W-:Y:S02]  /*5f90*/  UIMAD.WIDE.U32 UR8, UR4, UR40, URZ ;  /* 0x00000028040872a5 */ /* 0x000fe4000f8e00ff */
[----:B------:R-:W-:Y:S03]  /*5fa0*/  USHF.R.U32.HI UR6, URZ, UR12, UR5 ;  /* 0x0000000cff067299 */ /* 0x000fe60008011605 */
[----:B------:R-:W-:Y:S01]  /*5fb0*/  UMOV UR5, UR11 ;  /* 0x0000000b00057c82 */ /* 0x000fe20008000000 */
[----:B------:R-:W-:Y:S02]  /*5fc0*/  UIMAD.WIDE.U32 UR10, UR7, UR40, URZ ;  /* 0x00000028070a72a5 */ /* 0x000fe4000f8e00ff */
[----:B------:R-:W-:Y:S02]  /*5fd0*/  USHF.R.U32.HI UR12, URZ, UR53, UR5 ;  /* 0x00000035ff0c7299 */ /* 0x000fe40008011605 */
[----:B------:R-:W-:Y:S01]  /*5fe0*/  USEL UR6, UR37, UR6, !UP0 ;  /* 0x0000000625067287 */ /* 0x000fe2000c000000 */
[----:B------:R-:W-:Y:S02]  /*5ff0*/  UMOV UR5, UR9 ;  /* 0x0000000900057c82 */ /* 0x000fe40008000000 */
[----:B------:R-:W-:Y:S01]  /*6000*/  UMOV UR10, UR11 ;  /* 0x0000000b000a7c82 */ /* 0x000fe20008000000 */
[----:B------:R-:W-:Y:S02]  /*6010*/  @UP2 USHF.R.U32.HI UR4, URZ, UR41, UR5 ;  /* 0x00000029ff042299 */ /* 0x000fe40008011605 */
[----:B------:R-:W-:Y:S02]  /*6020*/  @UP2 USHF.R.U32.HI UR7, URZ, UR41, UR10 ;  /* 0x00000029ff072299 */ /* 0x000fe4000801160a */
[----:B------:R-:W-:Y:S02]  /*6030*/  UIMAD UR4, UR42, UR4, URZ ;  /* 0x000000042a0472a4 */ /* 0x000fe4000f8e02ff */
[----:B------:R-:W-:Y:S02]  /*6040*/  UIMAD.WIDE.U32 UR10, UR6, UR40, URZ ;  /* 0x00000028060a72a5 */ /* 0x000fe4000f8e00ff */
[----:B------:R-:W-:Y:S02]  /*6050*/  USEL UR5, UR38, UR12, !UP1 ;  /* 0x0000000c26057287 */ /* 0x000fe4000c800000 */
[----:B------:R-:W-:Y:S02]  /*6060*/  UIMAD UR8, UR42, UR7, URZ ;  /* 0x000000072a0872a4 */ /* 0x000fe4000f8e02ff */
[----:B------:R-:W-:Y:S03]  /*6070*/  UISETP.GE.AND UP0, UPT, UR6, UR4, UPT ;  /* 0x000000040600728c */ /* 0x000fe6000bf06270 */
[----:B------:R-:W-:Y:S01]  /*6080*/  UMOV UR4, UR11 ;  /* 0x0000000b00047c82 */ /* 0x000fe20008000000 */
[----:B------:R-:W-:Y:S02]  /*6090*/  UISETP.GE.OR UP0, UPT, UR5, UR8, UP0 ;  /* 0x000000080500728c */ /* 0x000fe40008706670 */
[----:B------:R-:W-:Y:S02]  /*60a0*/  USHF.R.U32.HI UR4, URZ, UR41, UR4 ;  /* 0x00000029ff047299 */ /* 0x000fe40008011604 */
[----:B------:R-:W-:Y:S02]  /*60b0*/  UIMAD.WIDE.U32 UR8, UR5, UR40, URZ ;  /* 0x00000028050872a5 */ /* 0x000fe4000f8e00ff */
[----:B------:R-:W-:Y:S02]  /*60c0*/  USEL UR11, UR6, UR4, !UP2 ;  /* 0x00000004060b7287 */ /* 0x000fe4000d000000 */
[----:B------:R-:W-:Y:S02]  /*60d0*/  UIADD3 UR8, UPT, UPT, -UR5, URZ, URZ ;  /* 0x000000ff05087290 */ /* 0x000fe4000fffe1ff */
[----:B------:R-:W-:Y:S01]  /*60e0*/  UIADD3 UR10, UPT, UPT, -UR11, URZ, URZ ;  /* 0x000000ff0b0a7290 */ /* 0x000fe2000fffe1ff */
[----:B------:R-:W-:Y:S01]  /*60f0*/  @!UP0 UMOV UR4, UR9 ;  /* 0x0000000900048c82 */ /* 0x000fe20008000000 */
[----:B------:R-:W-:Y:S02]  /*6100*/  UIADD3 UR9, UPT, UPT, -UR6, URZ, URZ ;  /* 0x000000ff06097290 */ /* 0x000fe4000fffe1ff */
[----:B------:R-:W-:Y:S02]  /*6110*/  @!UP0 USHF.R.U32.HI UR4, URZ, UR41, UR4 ;  /* 0x00000029ff048299 */ /* 0x000fe40008011604 */
[----:B------:R-:W-:Y:S02]  /*6120*/  UIMAD UR10, UR42, UR10, UR6 ;  /* 0x0000000a2a0a72a4 */ /* 0x000fe4000f8e0206 */
[----:B------:R-:W-:Y:S04]  /*6130*/  @!UP0 USEL UR4, UR5, UR4, !UP2 ;  /* 0x0000000405048287 */ /* 0x000fe8000d000000 */
[----:B------:R-:W-:Y:S02]  /*6140*/  @!UP0 UIMAD UR10, UR7, UR10, UR4 ;  /* 0x0000000a070a82a4 */ /* 0x000fe4000f8e0204 */
[----:B------:R-:W-:Y:S02]  /*6150*/  @!UP0 UIADD3 UR11, UPT, UPT, UR11, -UR4, URZ ;  /* 0x800000040b0b8290 */ /* 0x000fe4000fffe0ff */
[----:B------:R-:W-:Y:S02]  /*6160*/  UIMAD UR7, UR43, UR8, UR38 ;  /* 0x000000082b0772a4 */ /* 0x000fe4000f8e0226 */
[----:B------:R-:W-:Y:S02]  /*6170*/  @!UP0 UIMAD UR6, UR11, UR42, UR5 ;  /* 0x0000002a0b0682a4 */ /* 0x000fe4000f8e0205 */
[----:B------:R-:W-:Y:S01]  /*6180*/  UIMAD UR4, UR54, UR9, UR37 ;  /* 0x00000009360472a4 */ /* 0x000fe2000f8e0225 */
[----:B------:R-:W-:Y:S02]  /*6190*/  @!UP0 UMOV UR5, UR10 ;  /* 0x0000000a00058c82 */ /* 0x000fe40008000000 */
[----:B------:R-:W-:Y:S02]  /*61a0*/  UIMAD UR38, UR5, UR43, UR7 ;  /* 0x0000002b052672a4 */ /* 0x000fe4000f8e0207 */
[----:B------:R-:W-:Y:S11]  /*61b0*/  UIMAD UR37, UR6, UR54, UR4 ;  /* 0x00000036062572a4 */ /* 0x000ff6000f8e0204 */
[----:B------:R-:W-:Y:S01]  /*61c0*/  @!UPT UIADD3 URZ, UPT, UPT, URZ, URZ, URZ ;  /* 0x000000fffffff290 */ /* 0x000fe2000fffe0ff */
.L_x_111:
[----:B------:R-:W-:Y:S01]  /*61d0*/  UISETP.NE.AND UP0, UPT, UR39, 0x1, UPT ;  /* 0x000000012700788c */ /* 0x000fe2000bf05270 */
[----:B------:R-:W-:Y:S01]  /*61e0*/  IADD3 R162, PT, PT, R162, 0x1, RZ ;  /* 0x00000001a2a27810 */ /* 0x000fe20007ffe0ff */
[----:B------:R-:W-:Y:S02]  /*61f0*/  USHF.L.U32 UR50, UR20, 0x7, URZ ;  /* 0x0000000714327899 */ /* 0x000fe400080006ff */
[----:B------:R-:W-:Y:S07]  /*6200*/  USHF.L.U32 UR49, UR32, 0x7, URZ ;  /* 0x0000000720317899 */ /* 0x000fee00080006ff */
[----:B------:R-:W2:Y:S01]  /*6210*/  @!UP0 LDCU.128 UR12, c[0x0][0xb10] ;  /* 0x00016200ff0c87ac */ /* 0x000ea20008000c00 */
[----:B------:R-:W3:Y:S01]  /*6220*/  @!UP0 LDCU UR5, c[0x0][0xb0c] ;  /* 0x00016180ff0587ac */ /* 0x000ee20008000800 */
[----:B------:R-:W4:Y:S01]  /*6230*/  @!UP0 LDCU UR10, c[0x0][0xb20] ;  /* 0x00016400ff0a87ac */ /* 0x000f220008000800 */
[----:B--2---:R-:W-:Y:S02]  /*6240*/  UIMAD.WIDE.U32 UR8, UR38, UR12, URZ ;  /* 0x0000000c260872a5 */ /* 0x004fe4000f8e00ff */
[----:B------:R-:W-:Y:S02]  /*6250*/  UIMAD.WIDE.U32 UR6, UR37, UR15, URZ ;  /* 0x0000000f250672a5 */ /* 0x000fe4000f8e00ff */
[----:B------:R-:W-:Y:S03]  /*6260*/  @!UP0 UISETP.NE.AND UP1, UPT, UR14, 0x1, UPT ;  /* 0x000000010e00888c */ /* 0x000fe6000bf25270 */
[----:B------:R-:W-:Y:S01]  /*6270*/  @!UP0 UMOV UR4, UR9 ;  /* 0x0000000900048c82 */ /* 0x000fe20008000000 */
[----:B---3--:R-:W-:Y:S02]  /*6280*/  @!UP0 UISETP.NE.AND UP2, UPT, UR5, 0x1, UPT ;  /* 0x000000010500888c */ /* 0x008fe4000bf45270 */
[----:B------:R-:W-:Y:S01]  /*6290*/  @!UP0 USHF.R.U32.HI UR4, URZ, UR13, UR4 ;  /* 0x0000000dff048299 */ /* 0x000fe20008011604 */
[----:B------:R-:W-:Y:S02]  /*62a0*/  @!UP0 UMOV UR6, UR7 ;  /* 0x0000000700068c82 */ /* 0x000fe40008000000 */
[----:B----4-:R-:W-:Y:S02]  /*62b0*/  @!UP0 USHF.R.U32.HI UR6, URZ, UR10, UR6 ;  /* 0x0000000aff068299 */ /* 0x010fe40008011606 */
[----:B------:R-:W-:Y:S02]  /*62c0*/  @!UP0 USEL UR7, UR38, UR4, !UP2 ;  /* 0x0000000426078287 */ /* 0x000fe4000d000000 */
[----:B------:R-:W-:Y:S04]  /*62d0*/  @!UP0 USEL UR6, UR37, UR6, !UP1 ;  /* 0x0000000625068287 */ /* 0x000fe8000c800000 */
[----:B------:R-:W-:Y:S02]  /*62e0*/  @!UP0 UIADD3 UR4, UPT, UPT, -UR7, UR6, URZ ;  /* 0x0000000607048290 */ /* 0x000fe4000fffe1ff */
[----:B------:R-:W-:Y:S02]  /*62f0*/  @!UP0 UIADD3 UR6, UPT, UPT, UR7, -UR6, URZ ;  /* 0x8000000607068290 */ /* 0x000fe4000fffe0ff */
[----:B------:R-:W-:Y:S02]  /*6300*/  @!UP0 UIMAD UR38, UR4, UR5, UR38 ;  /* 0x00000005042682a4 */ /* 0x000fe4000f8e0226 */
[----:B------:R-:W-:Y:S02]  /*6310*/  @!UP0 UIMAD UR37, UR6, UR14, UR37 ;  /* 0x0000000e062582a4 */ /* 0x000fe4000f8e0225 */
[----:B------:R-:W-:Y:S09]  /*6320*/  ULOP3.LUT UP0, URZ, UR63, 0x1b0, URZ, 0xc0, !UPT ;  /* 0x000001b03fff7892 */ /* 0x000ff2000f80c0ff */
[----:B------:R-:W-:Y:S05]  /*6330*/  BRA.U !UP0, `(.L_x_112) ;  /* 0x0000000108407547 */ /* 0x000fea000b800000 */
[----:B------:R-:W2:Y:S01]  /*6340*/  LDCU.64 UR8, c[0x4][0x80] ;  /* 0x01001000ff0877ac */ /* 0x000ea20008000a00 */
[----:B------:R-:W-:Y:S01]  /*6350*/  MOV R3, 0x0 ;  /* 0x0000000000037802 */ /* 0x000fe20000000f00 */
[----:B------:R-:W-:Y:S02]  /*6360*/  HFMA2 R12, -RZ, RZ, 0, 5.9604644775390625e-08 ;  /* 0x00000001ff0c7431 */ /* 0x000fe400000001ff */
[----:B------:R-:W-:Y:S02]  /*6370*/  IMAD.MOV.U32 R8, RZ, RZ, 0x70 ;  /* 0x00000070ff087424 */ /* 0x000fe400078e00ff */
[----:B------:R-:W-:Y:S01]  /*6380*/  IMAD.MOV.U32 R13, RZ, RZ, RZ ;  /* 0x000000ffff0d7224 */ /* 0x000fe200078e00ff */
[----:B------:R-:W3:Y:S01]  /*6390*/  LDCU.64 UR6, c[0x4][0x88] ;  /* 0x01001100ff0677ac */ /* 0x000ee20008000a00 */
[----:B------:R-:W4:Y:S01]  /*63a0*/  LDC.64 R2, c[0x4][R3] ;  /* 0x0100000003027b82 */ /* 0x000f220000000a00 */
[----:B------:R-:W1:Y:S01]  /*63b0*/  LDCU.64 UR4, c[0x4][0x8] ;  /* 0x01000100ff0477ac */ /* 0x000e620008000a00 */
[----:B--2---:R-:W-:Y:S01]  /*63c0*/  MOV R5, UR9 ;  /* 0x0000000900057c02 */ /* 0x004fe20008000f00 */
[----:B------:R-:W-:Y:S01]  /*63d0*/  IMAD.U32 R4, RZ, RZ, UR8 ;  /* 0x00000008ff047e24 */ /* 0x000fe2000f8e00ff */
[----:B---3--:R-:W-:Y:S01]  /*63e0*/  MOV R7, UR7 ;  /* 0x0000000700077c02 */ /* 0x008fe20008000f00 */
[----:B------:R-:W-:Y:S01]  /*63f0*/  IMAD.U32 R6, RZ, RZ, UR6 ;  /* 0x00000006ff067e24 */ /* 0x000fe2000f8e00ff */
[----:B-1----:R-:W-:Y:S01]  /*6400*/  MOV R11, UR5 ;  /* 0x00000005000b7c02 */ /* 0x002fe20008000f00 */
[----:B------:R-:W-:Y:S02]  /*6410*/  IMAD.U32 R10, RZ, RZ, UR4 ;  /* 0x00000004ff0a7e24 */ /* 0x000fe4000f8e00ff */
[----:B------:R-:W-:Y:S07]  /*6420*/  LEPC R20, `(.L_x_112) ;  /* 0x000000001014794e */ /* 0x000fee0000000000 */
[----:B----45:R-:W-:Y:S05]  /*6430*/  CALL.ABS.NOINC R2 ;  /* 0x0000000002007343 */ /* 0x030fea0003c00000 */
.L_x_112:
[----:B------:R-:W-:Y:S01]  /*6440*/  LOP3.LUT P0, RZ, R177, 0x1b0, RZ, 0xc0, !PT ;  /* 0x000001b0b1ff7812 */ /* 0x000fe2000780c0ff */
[----:B------:R-:W-:Y:S11]  /*6450*/  BSSY.RECONVERGENT B6, `(.L_x_113) ;  /* 0x0000013000067945 */ /* 0x000ff60003800200 */
[----:B------:R-:W-:Y:S01]  /*6460*/  @!UPT UIADD3 URZ, UPT, UPT, URZ, URZ, URZ ;  /* 0x000000fffffff290 */ /* 0x000fe2000fffe0ff */
[----:B------:R-:W-:Y:S05]  /*6470*/  @!P0 BRA `(.L_x_114) ;  /* 0x0000000000408947 */ /* 0x000fea0003800000 */
        /* <DEDUP_REMOVED lines=16> */
.L_x_114:
[----:B------:R-:W-:Y:S05]  /*6580*/  BSYNC.RECONVERGENT B6 ;  /* 0x0000000000067941 */ /* 0x000fea0003800200 */
.L_x_113:
[----:B------:R-:W-:Y:S01]  /*6590*/  R2UR UR4, R160 ;  /* 0x00000000a00472ca */ /* 0x000fe200000e0000 */
[----:B------:R-:W-:Y:S01]  /*65a0*/  UISETP.NE.U32.AND UP0, UPT, UR60, URZ, UPT ;  /* 0x000000ff3c00728c */ /* 0x000fe2000bf05070 */
[----:B------:R-:W-:Y:S02]  /*65b0*/  ISETP.NE.U32.AND P4, PT, R156, RZ, PT ;  /* 0x000000ff9c00720c */ /* 0x000fe40003f85070 */
[----:B------:R-:W-:Y:S01]  /*65c0*/  ISETP.NE.U32.AND P2, PT, RZ, UR46, PT ;  /* 0x0000002eff007c0c */ /* 0x000fe2000bf45070 */
[----:B------:R-:W-:Y:S01]  /*65d0*/  UISETP.NE.AND.EX UP1, UPT, UR61, URZ, UPT, UP0 ;  /* 0x000000ff3d00728c */ /* 0x000fe2000bf25300 */
[----:B------:R-:W-:Y:S01]  /*65e0*/  ISETP.NE.AND.EX P4, PT, R157, RZ, PT, P4 ;  /* 0x000000ff9d00720c */ /* 0x000fe20003f85340 */
[----:B------:R-:W-:Y:S01]  /*65f0*/  UPLOP3.LUT UP0, UPT, UPT, UPT, UPT, 0x40, 0x4 ;  /* 0x000000000004789c */ /* 0x000fe20003f0e870 */
[----:B------:R-:W-:Y:S05]  /*6600*/  ISETP.NE.AND.EX P2, PT, RZ, UR47, PT, P2 ;  /* 0x0000002fff007c0c */ /* 0x000fea000bf45320 */
[----:B------:R-:W-:Y:S06]  /*6610*/  UISETP.NE.AND UP2, UPT, UR4, URZ, UPT ;  /* 0x000000ff0400728c */ /* 0x000fec000bf45270 */
[----:B------:R-:W-:Y:S05]  /*6620*/  PLOP3.LUT P1, PT, PT, PT, UP2, 0x80, 0x8 ;  /* 0x000000000008781c */ /* 0x000fea0003f2f028 */
[----:B------:R-:W-:Y:S06]  /*6630*/  @UP2 UPLOP3.LUT UP0, UPT, UPT, UPT, UP1, 0x80, 0x8 ;  /* 0x000000000008289c */ /* 0x000fec0003f0f010 */
[----:B------:R-:W-:Y:S01]  /*6640*/  PLOP3.LUT P0, PT, PT, PT, UP0, 0x80, 0x8 ;  /* 0x000000000008781c */ /* 0x000fe20003f0f008 */
[----:B------:R-:W-:Y:S01]  /*6650*/  @!UPT UIADD3 URZ, UPT, UPT, URZ, URZ, URZ ;  /* 0x000000fffffff290 */ /* 0x000fe2000fffe0ff */
[----:B------:R-:W-:Y:S11]  /*6660*/  BRA.U !UP1, `(.L_x_115) ;  /* 0x00000001093c7547 */ /* 0x000ff6000b800000 */
[----:B------:R-:W-:Y:S01]  /*6670*/  UISETP.NE.U32.AND UP0, UPT, UR46, URZ, UPT ;  /* 0x000000ff2e00728c */ /* 0x000fe2000bf05070 */
[----:B-1----:R-:W-:Y:S01]  /*6680*/  HFMA2 R0, -RZ, RZ, 0, 5.9604644775390625e-08 ;  /* 0x00000001ff007431 */ /* 0x002fe200000001ff */
[----:B------:R-:W1:Y:S01]  /*6690*/  LDCU.64 UR8, c[0x0][0x358] ;  /* 0x00006b00ff0877ac */ /* 0x000e620008000a00 */
[----:B------:R-:W-:Y:S01]  /*66a0*/  IMAD.MOV.U32 R158, RZ, RZ, 0x1 ;  /* 0x00000001ff9e7424 */ /* 0x000fe200078e00ff */
[----:B------:R-:W-:Y:S06]  /*66b0*/  UISETP.NE.AND.EX UP0, UPT, UR47, URZ, UPT, UP0 ;  /* 0x000000ff2f00728c */ /* 0x000fec000bf05300 */
[----:B------:R-:W-:Y:S05]  /*66c0*/  PLOP3.LUT P3, PT, PT, PT, UP0, 0x80, 0x8 ;  /* 0x000000000008781c */ /* 0x000fea0003f6f008 */
[----:B------:R-:W2:Y:S01]  /*66d0*/  @UP0 LDCU.64 UR4, c[0x0][0x888] ;  /* 0x00011100ff0407ac */ /* 0x000ea20008000a00 */
[----:B------:R-:W-:Y:S07]  /*66e0*/  @UP0 UIMAD UR6, UR36, UR60, URZ ;  /* 0x0000003c240602a4 */ /* 0x000fee000f8e02ff */
[----:B------:R-:W-:Y:S01]  /*66f0*/  @!P3 PRMT R158, R0, 0x7610, R158 ;  /* 0x00007610009eb816 */ /* 0x000fe2000000009e */
[----:B--2---:R-:W-:Y:S06]  /*6700*/  @UP0 UIMAD.WIDE UR4, UR6, 0x4, UR4 ;  /* 0x00000004060408a5 */ /* 0x004fec000f8e0204 */
[----:B------:R-:W-:Y:S01]  /*6710*/  IMAD.U32 R2, RZ, RZ, UR4 ;  /* 0x00000004ff027e24 */ /* 0x000fe2000f8e00ff */
[----:B------:R-:W-:Y:S04]  /*6720*/  MOV R3, UR5 ;  /* 0x0000000500037c02 */ /* 0x000fe80008000f00 */
[----:B------:R-:W2:Y:S01]  /*6730*/  @!UP0 LDCU UR4, c[0x0][0x880] ;  /* 0x00011000ff0487ac */ /* 0x000ea20008000800 */
[----:B-1---5:R3:W5:Y:S02]  /*6740*/  @P3 LDG.E R73, desc[UR8][R2.64] ;  /* 0x0000000802493981 */ /* 0x022764000c1e1900 */
[----:B--23--:R-:W-:Y:S02]  /*6750*/  @!P3 IMAD.U32 R73, RZ, RZ, UR4 ;  /* 0x00000004ff49be24 */ /* 0x00cfe4000f8e00ff */
.L_x_115:
[----:B------:R-:W-:Y:S05]  /*6760*/  @!P4 BRA `(.L_x_116) ;  /* 0x000000000024c947 */ /* 0x000fea0003800000 */
[----:B------:R-:W-:Y:S01]  /*6770*/  ISETP.NE.U32.AND P3, PT, R138, RZ, PT ;  /* 0x000000ff8a00720c */ /* 0x000fe20003f65070 */
[----:B------:R-:W2:Y:S03]  /*6780*/  LDCU.64 UR4, c[0x0][0x358] ;  /* 0x00006b00ff0477ac */ /* 0x000ea60008000a00 */
[----:B------:R-:W-:Y:S11]  /*6790*/  ISETP.NE.AND.EX P3, PT, R139, RZ, PT, P3 ;  /* 0x000000ff8b00720c */ /* 0x000ff60003f65330 */
[----:B------:R-:W-:Y:S02]  /*67a0*/  @!UPT UIADD3 URZ, UPT, UPT, URZ, URZ, URZ ;  /* 0x000000fffffff290 */ /* 0x000fe4000fffe0ff */
[----:B------:R-:W3:Y:S01]  /*67b0*/  @P3 LDC.64 R2, c[0x0][0x8a8] ;  /* 0x00022a00ff023b82 */ /* 0x000ee20000000a00 */
[----:B-1----:R-:W-:Y:S04]  /*67c0*/  @P3 IMAD R0, R156, UR36, RZ ;  /* 0x000000249c003c24 */ /* 0x002fe8000f8e02ff */
[----:B---3--:R-:W-:Y:S05]  /*67d0*/  @P3 IMAD.WIDE R2, R0, 0x4, R2 ;  /* 0x0000000400023825 */ /* 0x008fea00078e0202 */
[----:B--2--5:R2:W5:Y:S02]  /*67e0*/  @P3 LDG.E R70, desc[UR4][R2.64] ;  /* 0x0000000402463981 */ /* 0x024564000c1e1900 */
[----:B--2---:R-:W3:Y:S02]  /*67f0*/  @!P3 LDC R70, c[0x0][0x8a0] ;  /* 0x00022800ff46bb82 */ /* 0x004ee40000000800 */
.L_x_116:
[----:B-----5:R-:W-:Y:S01]  /*6800*/  FSETP.NEU.AND P4, PT, R73, RZ, PT ;  /* 0x000000ff4900720b */ /* 0x020fe20003f8d000 */
[----:B------:R-:W-:Y:S01]  /*6810*/  BSSY B1, `(.L_x_117) ;  /* 0x0000047000017945 */ /* 0x000fe20003800000 */
[----:B------:R-:W-:Y:S01]  /*6820*/  SEL R5, RZ, 0xffffffff, P2 ;  /* 0xffffffffff057807 */ /* 0x000fe20001000000 */
[----:B------:R-:W-:Y:S01]  /*6830*/  IMAD.MOV.U32 R186, RZ, RZ, 0x1 ;  /* 0x00000001ffba7424 */ /* 0x000fe200078e00ff */
[----:B------:R-:W-:Y:S01]  /*6840*/  LOP3.LUT P3, RZ, R158, 0xff, RZ, 0xc0, !PT ;  /* 0x000000ff9eff7812 */ /* 0x000fe2000786c0ff */
[----:B------:R-:W-:Y:S01]  /*6850*/  IMAD R71, R68, 0x80, R69 ;  /* 0x0000008044477824 */ /* 0x000fe200078e0245 */
[----:B-1----:R-:W-:Y:S02]  /*6860*/  @P1 SEL R0, RZ, 0xffffffff, P4 ;  /* 0xffffffffff001807 */ /* 0x002fe40002000000 */
[----:B------:R-:W-:Y:S02]  /*6870*/  CS2R R154, SRZ ;  /* 0x00000000009a7805 */ /* 0x000fe4000001ff00 */
[----:B------:R-:W-:Y:S02]  /*6880*/  LEA R3, R166, UR44, 0x3 ;  /* 0x0000002ca6037c11 */ /* 0x000fe4000f8e18ff */
[----:B------:R-:W-:Y:S02]  /*6890*/  CS2R R152, SRZ ;  /* 0x0000000000987805 */ /* 0x000fe4000001ff00 */
[----:B------:R-:W-:Y:S02]  /*68a0*/  @P0 SEL R0, R5, R0, !P3 ;  /* 0x0000000005000207 */ /* 0x000fe40005800000 */
[----:B------:R-:W-:Y:S02]  /*68b0*/  CS2R R150, SRZ ;  /* 0x0000000000967805 */ /* 0x000fe4000001ff00 */
[----:B------:R-:W-:Y:S02]  /*68c0*/  LEA R161, R68, UR44, 0x3 ;  /* 0x0000002c44a17c11 */ /* 0x000fe4000f8e18ff */
[----:B------:R-:W-:Y:S02]  /*68d0*/  CS2R R148, SRZ ;  /* 0x0000000000947805 */ /* 0x000fe4000001ff00 */
[----:B------:R-:W-:Y:S02]  /*68e0*/  @P1 LOP3.LUT R0, R0, 0x1, RZ, 0xc0, !PT ;  /* 0x0000000100001812 */ /* 0x000fe400078ec0ff */
[----:B------:R-:W-:Y:S02]  /*68f0*/  CS2R R146, SRZ ;  /* 0x0000000000927805 */ /* 0x000fe4000001ff00 */
[----:B------:R-:W-:Y:S02]  /*6900*/  SHF.L.U32 R4, R168, 0x1f, RZ ;  /* 0x0000001fa8047819 */ /* 0x000fe400000006ff */
[----:B------:R-:W-:Y:S02]  /*6910*/  CS2R R144, SRZ ;  /* 0x0000000000907805 */ /* 0x000fe4000001ff00 */
[----:B------:R-:W-:Y:S02]  /*6920*/  ISETP.NE.U32.OR P6, PT, R0, 0x1, !P1 ;  /* 0x000000010000780c */ /* 0x000fe40004fc5470 */
[----:B------:R-:W-:Y:S02]  /*6930*/  CS2R R142, SRZ ;  /* 0x00000000008e7805 */ /* 0x000fe4000001ff00 */
[----:B------:R-:W-:Y:S02]  /*6940*/  PLOP3.LUT P2, PT, PT, PT, UP1, 0x80, 0x8 ;  /* 0x000000000008781c */ /* 0x000fe40003f4f018 */
[----:B------:R-:W-:Y:S02]  /*6950*/  CS2R R140, SRZ ;  /* 0x00000000008c7805 */ /* 0x000fe4000001ff00 */
[----:B------:R-:W-:Y:S02]  /*6960*/  SEL R0, RZ, 0xffffffff, P4 ;  /* 0xffffffffff007807 */ /* 0x000fe40002000000 */
[----:B------:R-:W-:Y:S03]  /*6970*/  P2R R172, PR, RZ, 0x40 ;  /* 0x00000040ffac7803 */ /* 0x000fe60000000000 */
[----:B------:R-:W-:Y:S04]  /*6980*/  @P6 SHF.L.U32 R2, R165, 0x1f, RZ ;  /* 0x0000001fa5026819 */ /* 0x000fe800000006ff */
[----:B------:R-:W-:Y:S01]  /*6990*/  @P2 SEL R0, R5, R0, !P3 ;  /* 0x0000000005002207 */ /* 0x000fe20005800000 */
[----:B------:R-:W1:Y:S03]  /*69a0*/  @P6 SYNCS.PHASECHK.TRANS64.TRYWAIT P1, [R3+URZ+0x100], R2 ;  /* 0x00010002030065a7 */ /* 0x000e6600080211ff */
[----:B------:R-:W-:Y:S04]  /*69b0*/  LOP3.LUT R0, R0, 0x1, RZ, 0xc0, !PT ;  /* 0x0000000100007812 */ /* 0x000fe800078ec0ff */
[----:B------:R-:W-:Y:S04]  /*69c0*/  ISETP.NE.U32.AND P5, PT, R0, 0x1, PT ;  /* 0x000000010000780c */ /* 0x000fe80003fa5070 */
[----:B------:R-:W-:Y:S01]  /*69d0*/  P2R R187, PR, RZ, 0x20 ;  /* 0x00000020ffbb7803 */ /* 0x000fe20000000000 */
[----:B------:R2:W4:Y:S01]  /*69e0*/  SYNCS.PHASECHK.TRANS64.TRYWAIT P0, [R161+URZ+0x150], R4 ;  /* 0x00015004a10075a7 */ /* 0x00052200080011ff */
[----:B-1----:R-:W-:Y:S01]  /*69f0*/  @P6 SEL R186, RZ, 0x1, !P1 ;  /* 0x00000001ffba6807 */ /* 0x002fe20004800000 */
[----:B--2---:R-:W-:Y:S06]  /*6a00*/  @!P6 BRA `(.L_x_118) ;  /* 0x00000000009ce947 */ /* 0x004fec0003800000 */
[----:B------:R-:W-:Y:S01]  /*6a10*/  @P5 IMAD R7, R166, 0x2000, R171 ;  /* 0x00002000a6075824 */ /* 0x000fe200078e02ab */
[----:B------:R-:W1:Y:S01]  /*6a20*/  S2R R0, SR_CgaCtaId ;  /* 0x0000000000007919 */ /* 0x000e620000008800 */
[----:B------:R-:W-:Y:S01]  /*6a30*/  ISETP.NE.AND P1, PT, R186, RZ, PT ;  /* 0x000000ffba00720c */ /* 0x000fe20003f25270 */
[----:B------:R-:W-:Y:S01]  /*6a40*/  BSSY B0, `(.L_x_119) ;  /* 0x0000010000007945 */ /* 0x000fe20003800000 */
[--C-:B------:R-:W-:Y:S01]  /*6a50*/  @P5 IMAD R8, R176, -0x10, R7.reuse ;  /* 0xfffffff0b0085824 */ /* 0x100fe200078e0207 */
[----:B------:R-:W-:Y:S01]  /*6a60*/  CS2R R142, SRZ ;  /* 0x00000000008e7805 */ /* 0x000fe2000001ff00 */
[----:B------:R-:W-:Y:S01]  /*6a70*/  @P5 IMAD R6, R170, -0x10, R7 ;  /* 0xfffffff0aa065824 */ /* 0x000fe200078e0207 */
[----:B------:R-:W-:Y:S01]  /*6a80*/  CS2R R140, SRZ ;  /* 0x00000000008c7805 */ /* 0x000fe2000001ff00 */
[----:B------:R-:W-:Y:S01]  /*6a90*/  @P5 IMAD R5, R169, 0x10, R8 ;  /* 0x00000010a9055824 */ /* 0x000fe200078e0208 */
[----:B------:R-:W-:Y:S02]  /*6aa0*/  CS2R R150, SRZ ;  /* 0x0000000000967805 */ /* 0x000fe4000001ff00 */
[----:B------:R-:W-:Y:S02]  /*6ab0*/  CS2R R148, SRZ ;  /* 0x0000000000947805 */ /* 0x000fe4000001ff00 */
[----:B------:R-:W-:Y:S02]  /*6ac0*/  CS2R R146, SRZ ;  /* 0x0000000000927805 */ /* 0x000fe4000001ff00 */
[----:B------:R-:W-:Y:S02]  /*6ad0*/  CS2R R144, SRZ ;  /* 0x0000000000907805 */ /* 0x000fe4000001ff00 */
[----:B------:R-:W-:Y:S02]  /*6ae0*/  CS2R R154, SRZ ;  /* 0x00000000009a7805 */ /* 0x000fe4000001ff00 */
[----:B------:R-:W-:Y:S01]  /*6af0*/  CS2R R152, SRZ ;  /* 0x0000000000987805 */ /* 0x000fe2000001ff00 */
[----:B------:R-:W-:Y:S06]  /*6b00*/  @P1 BRA `(.L_x_120) ;  /* 0x00000000000c1947 */ /* 0x000fec0003800000 */
[----:B------:R-:W-:Y:S04]  /*6b10*/  SHF.L.U32 R2, R165, 0x1f, RZ ;  /* 0x0000001fa5027819 */ /* 0x000fe800000006ff */
[----:B------:R-:W2:Y:S02]  /*6b20*/  SYNCS.PHASECHK.TRANS64.TRYWAIT P1, [R3+URZ+0x100], R2 ;  /* 0x00010002030075a7 */ /* 0x000ea400080211ff */
[----:B--2---:R-:W-:Y:S05]  /*6b30*/  @!P1 BRA `(.L_x_121) ;  /* 0x0000003800909947 */ /* 0x004fea0003800000 */
.L_x_120:
[----:B------:R-:W-:Y:S05]  /*6b40*/  BSYNC B0 ;  /* 0x0000000000007941 */ /* 0x000fea0003800000 */
.L_x_119:
[----:B------:R-:W-:Y:S01]  /*6b50*/  ISETP.NE.AND P1, PT, R187, RZ, PT ;  /* 0x000000ffbb00720c */ /* 0x000fe20003f25270 */
[----:B--2---:R-:W-:Y:S02]  /*6b60*/  VIADD R3, R3, 0x110 ;  /* 0x0000011003037836 */ /* 0x004fe40000000000 */
[----:B------:R-:W-:Y:S03]  /*6b70*/  VIADD R166, R166, 0x1 ;  /* 0x00000001a6a67836 */ /* 0x000fe60000000000 */
[----:B-1----:R-:W-:Y:S07]  /*6b80*/  PRMT R0, R0, 0x654, R3 ;  /* 0x0000065400007816 */ /* 0x002fee0000000003 */
[----:B------:R1:W2:Y:S04]  /*6b90*/  @P1 LDS.128 R140, [R7] ;  /* 0x00000000078c1984 */ /* 0x0002a80000000c00 */
[----:B------:R1:W1:Y:S04]  /*6ba0*/  @P1 LDS.128 R148, [R6+0x20] ;  /* 0x0000200006941984 */ /* 0x0002680000000c00 */
[----:B------:R1:W1:Y:S04]  /*6bb0*/  @P1 LDS.128 R144, [R8+0x10] ;  /* 0x0000100008901984 */ /* 0x0002680000000c00 */
[----:B------:R1:W1:Y:S01]  /*6bc0*/  @P1 LDS.128 R152, [R5+0x10] ;  /* 0x0000100005981984 */ /* 0x0002620000000c00 */
[C---:B------:R-:W-:Y:S01]  /*6bd0*/  ISETP.NE.AND P1, PT, R166.reuse, 0x2, PT ;  /* 0x00000002a600780c */ /* 0x040fe20003f25270 */
[----:B------:R-:W-:Y:S01]  /*6be0*/  @!PT LDS RZ, [RZ] ;  /* 0x00000000fffff984 */ /* 0x000fe20000000800 */
[----:B------:R-:W-:Y:S01]  /*6bf0*/  @!PT LDS RZ, [RZ] ;  /* 0x00000000fffff984 */ /* 0x000fe20000000800 */
[----:B------:R-:W-:Y:S01]  /*6c00*/  @!PT LDS RZ, [RZ] ;  /* 0x00000000fffff984 */ /* 0x000fe20000000800 */
[----:B------:R-:W-:Y:S01]  /*6c10*/  @!PT LDS RZ, [RZ] ;  /* 0x00000000fffff984 */ /* 0x000fe20000000800 */
[----:B------:R5:W-:Y:S06]  /*6c20*/  MEMBAR.ALL.CTA ;  /* 0x0000000000007992 */ /* 0x000bec0000008000 */
[----:B-----5:R-:W5:Y:S01]  /*6c30*/  FENCE.VIEW.ASYNC.S ;  /* 0x00000000000073c6 */ /* 0x020f620000000000 */
[----:B------:R-:W-:Y:S01]  /*6c40*/  SEL R166, R166, RZ, P1 ;  /* 0x000000ffa6a67207 */ /* 0x000fe20000800000 */
[----:B-----5:R5:W-:Y:S02]  /*6c50*/  SYNCS.ARRIVE.TRANS64.RED.A1T0 RZ, [R0+URZ], RZ ;  /* 0x000000ff00ff79a7 */ /* 0x020be400081004ff */
[----:B-----5:R-:W-:Y:S04]  /*6c60*/  SEL R0, RZ, 0x1, P1 ;  /* 0x00000001ff007807 */ /* 0x020fe80000800000 */
[----:B--2---:R-:W-:Y:S02]  /*6c70*/  LOP3.LUT R165, R165, R0, RZ, 0x3c, !PT ;  /* 0x00000000a5a57212 */ /* 0x004fe400078e3cff */
.L_x_118:
[----:B------:R-:W-:Y:S05]  /*6c80*/  BSYNC B1 ;  /* 0x0000000000017941 */ /* 0x000fea0003800000 */
.L_x_117:
[----:B------:R-:W-:Y:S04]  /*6c90*/  SHF.R.U32.HI R0, RZ, 0x15, R71 ;  /* 0x00000015ff007819 */ /* 0x000fe80000011647 */
[----:B------:R-:W-:Y:S01]  /*6ca0*/  LOP3.LUT P1, RZ, R0, 0x3, R159, 0x48, !PT ;  /* 0x0000000300ff7812 */ /* 0x000fe2000782489f */
[----:B------:R-:W-:Y:S01]  /*6cb0*/  @!UPT UIADD3 URZ, UPT, UPT, URZ, URZ, URZ ;  /* 0x000000fffffff290 */ /* 0x000fe2000fffe0ff */
[----:B----4-:R-:W-:Y:S11]  /*6cc0*/  @P0 BRA `(.L_x_122) ;  /* 0x0000000000080947 */ /* 0x010ff60003800000 */
[----:B------:R-:W2:Y:S02]  /*6cd0*/  SYNCS.PHASECHK.TRANS64.TRYWAIT P0, [R161+URZ+0x150], R4 ;  /* 0x00015004a10075a7 */ /* 0x000ea400080011ff */
[----:B--2---:R-:W-:Y:S05]  /*6ce0*/  @!P0 BRA `(.L_x_123) ;  /* 0x0000003800388947 */ /* 0x004fea0003800000 */
.L_x_122:
[----:B------:R-:W-:Y:S04]  /*6cf0*/  BSSY.RECONVERGENT B6, `(.L_x_124) ;  /* 0x0000012000067945 */ /* 0x000fe80003800200 */
[----:B------:R-:W-:Y:S05]  /*6d00*/  @!P1 BRA `(.L_x_125) ;  /* 0x0000000000409947 */ /* 0x000fea0003800000 */
[----:B------:R-:W4:Y:S01]  /*6d10*/  LDCU.64 UR8, c[0x4][0x70] ;  /* 0x01000e00ff0877ac */ /* 0x000f220008000a00 */
[----:B------:R-:W-:Y:S01]  /*6d20*/  MOV R3, 0x0 ;  /* 0x0000000000037802 */ /* 0x000fe20000000f00 */
[----:B------:R-:W-:Y:S02]  /*6d30*/  HFMA2 R12, -RZ, RZ, 0, 5.9604644775390625e-08 ;  /* 0x00000001ff0c7431 */ /* 0x000fe400000001ff */
[----:B-1----:R-:W-:Y:S02]  /*6d40*/  IMAD.MOV.U32 R8, RZ, RZ, 0x192 ;  /* 0x00000192ff087424 */ /* 0x002fe400078e00ff */
[----:B------:R-:W-:Y:S01]  /*6d50*/  IMAD.MOV.U32 R13, RZ, RZ, RZ ;  /* 0x000000ffff0d7224 */ /* 0x000fe200078e00ff */
[----:B------:R-:W1:Y:S01]  /*6d60*/  LDCU.64 UR6, c[0x4][0x78] ;  /* 0x01000f00ff0677ac */ /* 0x000e620008000a00 */
[----:B------:R-:W3:Y:S01]  /*6d70*/  LDC.64 R2, c[0x4][R3] ;  /* 0x0100000003027b82 */ /* 0x000ee20000000a00 */
[----:B------:R-:W5:Y:S01]  /*6d80*/  LDCU.64 UR4, c[0x4][0x10] ;  /* 0x01000200ff0477ac */ /* 0x000f620008000a00 */
[----:B----4-:R-:W-:Y:S01]  /*6d90*/  MOV R5, UR9 ;  /* 0x0000000900057c02 */ /* 0x010fe20008000f00 */
[----:B--2---:R-:W-:Y:S01]  /*6da0*/  IMAD.U32 R4, RZ, RZ, UR8 ;  /* 0x00000008ff047e24 */ /* 0x004fe2000f8e00ff */
[----:B-1----:R-:W-:Y:S01]  /*6db0*/  MOV R7, UR7 ;  /* 0x0000000700077c02 */ /* 0x002fe20008000f00 */
[----:B------:R-:W-:Y:S01]  /*6dc0*/  IMAD.U32 R6, RZ, RZ, UR6 ;  /* 0x00000006ff067e24 */ /* 0x000fe2000f8e00ff */
[----:B-----5:R-:W-:Y:S01]  /*6dd0*/  MOV R11, UR5 ;  /* 0x00000005000b7c02 */ /* 0x020fe20008000f00 */
[----:B------:R-:W-:Y:S02]  /*6de0*/  IMAD.U32 R10, RZ, RZ, UR4 ;  /* 0x00000004ff0a7e24 */ /* 0x000fe4000f8e00ff */
[----:B------:R-:W-:Y:S07]  /*6df0*/  LEPC R20, `(.L_x_125) ;  /* 0x000000001014794e */ /* 0x000fee0000000000 */
[----:B---3--:R-:W-:Y:S05]  /*6e00*/  CALL.ABS.NOINC R2 ;  /* 0x0000000002007343 */ /* 0x008fea0003c00000 */
.L_x_125:
[----:B------:R-:W-:Y:S05]  /*6e10*/  BSYNC.RECONVERGENT B6 ;  /* 0x0000000000067941 */ /* 0x000fea0003800200 */
.L_x_124:
[-C--:B------:R-:W-:Y:S01]  /*6e20*/  F2FP.F16.E4M3.UNPACK_B R74, R140.reuse ;  /* 0x0000008cff4a723e */ /* 0x080fe200020006ff */
[----:B------:R-:W-:Y:S05]  /*6e30*/  WARPSYNC.ALL ;  /* 0x0000000000007948 */ /* 0x000fea0003800000 */
[----:B------:R-:W-:Y:S01]  /*6e40*/  R2UR UR4, R71 ;  /* 0x00000000470472ca */ /* 0x000fe200000e0000 */
[--C-:B------:R-:W-:Y:S01]  /*6e50*/  HADD2.F32 R72, -RZ, R74.reuse.H0_H0 ;  /* 0x2000004aff487230 */ /* 0x100fe20000004100 */
[----:B------:R-:W-:Y:S01]  /*6e60*/  F2FP.F16.E4M3.UNPACK_B R76, R140.H1 ;  /* 0x0000008cff4c723e */ /* 0x000fe200030006ff */
[----:B------:R-:W-:Y:S01]  /*6e70*/  HADD2.F32 R75, -RZ, R74.H1_H1 ;  /* 0x3000004aff4b7230 */ /* 0x000fe20000004100 */
[-C--:B------:R-:W-:Y:S01]  /*6e80*/  F2FP.F16.E4M3.UNPACK_B R78, R141.reuse ;  /* 0x0000008dff4e723e */ /* 0x080fe200020006ff */
[----:B------:R-:W-:Y:S01]  /*6e90*/  BSSY.RECONVERGENT B0, `(.L_x_126) ;  /* 0x000011d000007945 */ /* 0x000fe20003800200 */
[----:B------:R-:W-:Y:S01]  /*6ea0*/  F2FP.F16.E4M3.UNPACK_B R80, R141.H1 ;  /* 0x0000008dff50723e */ /* 0x000fe200030006ff */
[----:B------:R-:W-:Y:S01]  /*6eb0*/  HADD2.F32 R74, -RZ, R76.H0_H0 ;  /* 0x2000004cff4a7230 */ /* 0x000fe20000004100 */
[-C--:B------:R-:W-:Y:S01]  /*6ec0*/  F2FP.F16.E4M3.UNPACK_B R82, R142.reuse ;  /* 0x0000008eff52723e */ /* 0x080fe200020006ff */
[--C-:B------:R-:W-:Y:S01]  /*6ed0*/  HADD2.F32 R77, -RZ, R78.reuse.H0_H0 ;  /* 0x2000004eff4d7230 */ /* 0x100fe20000004100 */
[----:B------:R-:W-:Y:S01]  /*6ee0*/  F2FP.F16.E4M3.UNPACK_B R84, R142.H1 ;  /* 0x0000008eff54723e */ /* 0x000fe200030006ff */
[----:B------:R-:W-:Y:S01]  /*6ef0*/  HADD2.F32 R78, -RZ, R78.H1_H1 ;  /* 0x3000004eff4e7230 */ /* 0x000fe20000004100 */
[-C--:B------:R-:W-:Y:S01]  /*6f00*/  F2FP.F16.E4M3.UNPACK_B R86, R143.reuse ;  /* 0x0000008fff56723e */ /* 0x080fe200020006ff */
[----:B-12---:R-:W3:Y:S01]  /*6f10*/  LDTM.x64 R4, tmem[UR4] ;  /* 0x00000004000479ee */ /* 0x006ee20008340000 */
[----:B------:R-:W-:Y:S01]  /*6f20*/  F2FP.F16.E4M3.UNPACK_B R88, R143.H1 ;  /* 0x0000008fff58723e */ /* 0x000fe200030006ff */
[----:B------:R-:W-:Y:S01]  /*6f30*/  HADD2.F32 R76, -RZ, R76.H1_H1 ;  /* 0x3000004cff4c7230 */ /* 0x000fe20000004100 */
[-C--:B------:R-:W-:Y:S01]  /*6f40*/  F2FP.F16.E4M3.UNPACK_B R90, R144.reuse ;  /* 0x00000090ff5a723e */ /* 0x080fe200020006ff */
[----:B------:R-:W-:Y:S01]  /*6f50*/  HADD2.F32 R79, -RZ, R80.H0_H0 ;  /* 0x20000050ff4f7230 */ /* 0x000fe20000004100 */
[----:B------:R-:W-:Y:S01]  /*6f60*/  F2FP.F16.E4M3.UNPACK_B R92, R144.H1 ;  /* 0x00000090ff5c723e */ /* 0x000fe200030006ff */
[--C-:B------:R-:W-:Y:S01]  /*6f70*/  HADD2.F32 R81, -RZ, R82.reuse.H0_H0 ;  /* 0x20000052ff517230 */ /* 0x100fe20000004100 */
[----:B------:R-:W-:Y:S01]  /*6f80*/  ISETP.NE.AND P6, PT, R172, RZ, PT ;  /* 0x000000ffac00720c */ /* 0x000fe20003fc5270 */
[----:B------:R-:W-:Y:S01]  /*6f90*/  HADD2.F32 R82, -RZ, R82.H1_H1 ;  /* 0x30000052ff527230 */ /* 0x000fe20000004100 */
[----:B------:R-:W-:Y:S01]  /*6fa0*/  SHF.L.U32 R196, R164, 0x4, RZ ;  /* 0x00000004a4c47819 */ /* 0x000fe200000006ff */
[--C-:B------:R-:W-:Y:S01]  /*6fb0*/  HADD2.F32 R85, -RZ, R86.reuse.H0_H0 ;  /* 0x20000056ff557230 */ /* 0x100fe20000004100 */
[----:B------:R-:W-:Y:S01]  /*6fc0*/  SHF.L.U32 R200, R163, 0x4, RZ ;  /* 0x00000004a3c87819 */ /* 0x000fe200000006ff */
[----:B------:R-:W-:Y:S01]  /*6fd0*/  HADD2.F32 R86, -RZ, R86.H1_H1 ;  /* 0x30000056ff567230 */ /* 0x000fe20000004100 */
[C---:B------:R-:W-:Y:S01]  /*6fe0*/  IADD3 R179, PT, PT, R171.reuse, R196, RZ ;  /* 0x000000c4abb37210 */ /* 0x040fe20007ffe0ff */
[--C-:B------:R-:W-:Y:S01]  /*6ff0*/  HADD2.F32 R89, -RZ, R90.reuse.H0_H0 ;  /* 0x2000005aff597230 */ /* 0x100fe20000004100 */
[----:B------:R-:W-:Y:S01]  /*7000*/  IADD3 R185, PT, PT, R171, R200, RZ ;  /* 0x000000c8abb97210 */ /* 0x000fe20007ffe0ff */
[----:B------:R-:W-:Y:S01]  /*7010*/  HADD2.F32 R90, -RZ, R90.H1_H1 ;  /* 0x3000005aff5a7230 */ /* 0x000fe20000004100 */
[----:B------:R-:W-:Y:S01]  /*7020*/  SHF.L.U32 R198, R169, 0x4, RZ ;  /* 0x00000004a9c67819 */ /* 0x000fe200000006ff */
[----:B------:R-:W-:Y:S01]  /*7030*/  HADD2.F32 R80, -RZ, R80.H1_H1 ;  /* 0x30000050ff507230 */ /* 0x000fe20000004100 */
[----:B------:R-:W-:Y:S01]  /*7040*/  F2FP.F16.E4M3.UNPACK_B R94, R145 ;  /* 0x00000091ff5e723e */ /* 0x000fe200020006ff */
[--C-:B------:R-:W-:Y:S01]  /*7050*/  HADD2.F32 R83, -RZ, R84.reuse.H0_H0 ;  /* 0x20000054ff537230 */ /* 0x100fe20000004100 */
[----:B------:R-:W-:Y:S01]  /*7060*/  IADD3 R184, PT, PT, R198, R179, RZ ;  /* 0x000000b3c6b87210 */ /* 0x000fe20007ffe0ff */
[----:B------:R-:W-:Y:S01]  /*7070*/  HADD2.F32 R84, -RZ, R84.H1_H1 ;  /* 0x30000054ff547230 */ /* 0x000fe20000004100 */
[----:B------:R-:W-:Y:S01]  /*7080*/  F2FP.F16.E4M3.UNPACK_B R98, R146 ;  /* 0x00000092ff62723e */ /* 0x000fe200020006ff */
[C---:B---3--:R-:W-:Y:S01]  /*7090*/  FMUL R0, R70.reuse, R4 ;  /* 0x0000000446007220 */ /* 0x048fe20000400000 */
[C---:B------:R-:W-:Y:S01]  /*70a0*/  FMUL R2, R70.reuse, R5 ;  /* 0x0000000546027220 */ /* 0x040fe20000400000 */
[C---:B------:R-:W-:Y:S01]  /*70b0*/  FMUL R4, R70.reuse, R8 ;  /* 0x0000000846047220 */ /* 0x040fe20000400000 */
[C---:B------:R-:W-:Y:S01]  /*70c0*/  FMUL R5, R70.reuse, R9 ;  /* 0x0000000946057220 */ /* 0x040fe20000400000 */
[C---:B------:R-:W-:Y:S01]  /*70d0*/  FFMA R0, R73.reuse, R72, R0 ;  /* 0x0000004849007223 */ /* 0x040fe20000000000 */
[C---:B------:R-:W-:Y:S01]  /*70e0*/  FFMA R2, R73.reuse, R75, R2 ;  /* 0x0000004b49027223 */ /* 0x040fe20000000002 */
[C---:B------:R-:W-:Y:S01]  /*70f0*/  FMUL R8, R70.reuse, R12 ;  /* 0x0000000c46087220 */ /* 0x040fe20000400000 */
[C---:B------:R-:W-:Y:S01]  /*7100*/  FMUL R9, R70.reuse, R13 ;  /* 0x0000000d46097220 */ /* 0x040fe20000400000 */
[C---:B------:R-:W-:Y:S01]  /*7110*/  FMUL R12, R70.reuse, R16 ;  /* 0x00000010460c7220 */ /* 0x040fe20000400000 */
[C---:B------:R-:W-:Y:S01]  /*7120*/  FMUL R13, R70.reuse, R17 ;  /* 0x00000011460d7220 */ /* 0x040fe20000400000 */
[C---:B------:R-:W-:Y:S01]  /*7130*/  FMUL R16, R70.reuse, R20 ;  /* 0x0000001446107220 */ /* 0x040fe20000400000 */
[C---:B------:R-:W-:Y:S01]  /*7140*/  FMUL R17, R70.reuse, R21 ;  /* 0x0000001546117220 */ /* 0x040fe20000400000 */
[--C-:B------:R-:W-:Y:S02]  /*7150*/  HADD2.F32 R93, -RZ, R94.reuse.H0_H0 ;  /* 0x2000005eff5d7230 */ /* 0x100fe40000004100 */
[C---:B------:R-:W-:Y:S01]  /*7160*/  FMUL R20, R70.reuse, R24 ;  /* 0x0000001846147220 */ /* 0x040fe20000400000 */
[----:B------:R-:W-:Y:S02]  /*7170*/  HADD2.F32 R94, -RZ, R94.H1_H1 ;  /* 0x3000005eff5e7230 */ /* 0x000fe40000004100 */
[C---:B------:R-:W-:Y:S01]  /*7180*/  FMUL R21, R70.reuse, R25 ;  /* 0x0000001946157220 */ /* 0x040fe20000400000 */
[--C-:B------:R-:W-:Y:S02]  /*7190*/  HADD2.F32 R97, -RZ, R98.reuse.H0_H0 ;  /* 0x20000062ff617230 */ /* 0x100fe40000004100 */
[C---:B------:R-:W-:Y:S01]  /*71a0*/  FMUL R24, R70.reuse, R28 ;  /* 0x0000001c46187220 */ /* 0x040fe20000400000 */
[----:B------:R-:W-:Y:S02]  /*71b0*/  HADD2.F32 R98, -RZ, R98.H1_H1 ;  /* 0x30000062ff627230 */ /* 0x000fe40000004100 */
[C---:B------:R-:W-:Y:S01]  /*71c0*/  FMUL R25, R70.reuse, R29 ;  /* 0x0000001d46197220 */ /* 0x040fe20000400000 */
[C---:B------:R-:W-:Y:S01]  /*71d0*/  FMUL R28, R70.reuse, R32 ;  /* 0x00000020461c7220 */ /* 0x040fe20000400000 */
[C---:B------:R-:W-:Y:S01]  /*71e0*/  FMUL R29, R70.reuse, R33 ;  /* 0x00000021461d7220 */ /* 0x040fe20000400000 */
[C---:B------:R-:W-:Y:S01]  /*71f0*/  FMUL R32, R70.reuse, R36 ;  /* 0x0000002446207220 */ /* 0x040fe20000400000 */
[----:B------:R-:W-:Y:S01]  /*7200*/  F2FP.F16.E4M3.UNPACK_B R96, R145.H1 ;  /* 0x00000091ff60723e */ /* 0x000fe200030006ff */
[C---:B------:R-:W-:Y:S01]  /*7210*/  FMUL R33, R70.reuse, R37 ;  /* 0x0000002546217220 */ /* 0x040fe20000400000 */
[C---:B------:R-:W-:Y:S01]  /*7220*/  FMUL R36, R70.reuse, R40 ;  /* 0x0000002846247220 */ /* 0x040fe20000400000 */
[----:B------:R-:W-:Y:S01]  /*7230*/  F2FP.F16.E4M3.UNPACK_B R100, R146.H1 ;  /* 0x00000092ff64723e */ /* 0x000fe200030006ff */
[C---:B------:R-:W-:Y:S01]  /*7240*/  FMUL R37, R70.reuse, R41 ;  /* 0x0000002946257220 */ /* 0x040fe20000400000 */
[C---:B------:R-:W-:Y:S01]  /*7250*/  FMUL R40, R70.reuse, R44 ;  /* 0x0000002c46287220 */ /* 0x040fe20000400000 */
[----:B------:R-:W-:Y:S01]  /*7260*/  F2FP.F16.E4M3.UNPACK_B R102, R147 ;  /* 0x00000093ff66723e */ /* 0x000fe200020006ff */
[C---:B------:R-:W-:Y:S01]  /*7270*/  FMUL R41, R70.reuse, R45 ;  /* 0x0000002d46297220 */ /* 0x040fe20000400000 */
[C---:B------:R-:W-:Y:S01]  /*7280*/  FMUL R44, R70.reuse, R48 ;  /* 0x00000030462c7220 */ /* 0x040fe20000400000 */
[----:B------:R-:W-:Y:S01]  /*7290*/  F2FP.F16.E4M3.UNPACK_B R104, R147.H1 ;  /* 0x00000093ff68723e */ /* 0x000fe200030006ff */
[C---:B------:R-:W-:Y:S01]  /*72a0*/  FMUL R45, R70.reuse, R49 ;  /* 0x00000031462d7220 */ /* 0x040fe20000400000 */
[--C-:B------:R-:W-:Y:S02]  /*72b0*/  HADD2.F32 R101, -RZ, R102.reuse.H0_H0 ;  /* 0x20000066ff657230 */ /* 0x100fe40000004100 */
[C---:B------:R-:W-:Y:S01]  /*72c0*/  FMUL R48, R70.reuse, R52 ;  /* 0x0000003446307220 */ /* 0x040fe20000400000 */
[----:B------:R-:W-:Y:S01]  /*72d0*/  F2FP.F16.E4M3.UNPACK_B R106, R148 ;  /* 0x00000094ff6a723e */ /* 0x000fe200020006ff */
[----:B------:R-:W-:Y:S02]  /*72e0*/  HADD2.F32 R102, -RZ, R102.H1_H1 ;  /* 0x30000066ff667230 */ /* 0x000fe40000004100 */
[C---:B------:R-:W-:Y:S01]  /*72f0*/  FMUL R49, R70.reuse, R53 ;  /* 0x0000003546317220 */ /* 0x040fe20000400000 */
[C---:B------:R-:W-:Y:S01]  /*7300*/  FMUL R52, R70.reuse, R56 ;  /* 0x0000003846347220 */ /* 0x040fe20000400000 */
[----:B------:R-:W-:Y:S01]  /*7310*/  F2FP.F16.E4M3.UNPACK_B R108, R148.H1 ;  /* 0x00000094ff6c723e */ /* 0x000fe200030006ff */
[--C-:B------:R-:W-:Y:S02]  /*7320*/  HADD2.F32 R105, -RZ, R106.reuse.H0_H0 ;  /* 0x2000006aff697230 */ /* 0x100fe40000004100 */
[C---:B------:R-:W-:Y:S01]  /*7330*/  FMUL R53, R70.reuse, R57 ;  /* 0x0000003946357220 */ /* 0x040fe20000400000 */
[----:B------:R-:W-:Y:S02]  /*7340*/  HADD2.F32 R106, -RZ, R106.H1_H1 ;  /* 0x3000006aff6a7230 */ /* 0x000fe40000004100 */
        /* <DEDUP_REMOVED lines=11> */
[C---:B------:R-:W-:Y:S01]  /*7400*/  FFMA R3, R73.reuse, R74, R3 ;  /* 0x0000004a49037223 */ /* 0x040fe20000000003 */
[----:B------:R-:W-:Y:S01]  /*7410*/  F2FP.F16.E4M3.UNPACK_B R116, R150.H1 ;  /* 0x00000096ff74723e */ /* 0x000fe200030006ff */
[--C-:B------:R-:W-:Y:S02]  /*7420*/  HADD2.F32 R113, -RZ, R114.reuse.H0_H0 ;  /* 0x20000072ff717230 */ /* 0x100fe40000004100 */
[C---:B------:R-:W-:Y:S01]  /*7430*/  FFMA R7, R73.reuse, R76, R7 ;  /* 0x0000004c49077223 */ /* 0x040fe20000000007 */
[C---:B------:R-:W-:Y:S01]  /*7440*/  FFMA R4, R73.reuse, R77, R4 ;  /* 0x0000004d49047223 */ /* 0x040fe20000000004 */
[----:B------:R-:W-:Y:S01]  /*7450*/  F2FP.F16.E4M3.UNPACK_B R118, R151 ;  /* 0x00000097ff76723e */ /* 0x000fe200020006ff */
[----:B------:R-:W-:Y:S01]  /*7460*/  FFMA R5, R73, R78, R5 ;  /* 0x0000004e49057223 */ /* 0x000fe20000000005 */
[----:B------:R-:W-:Y:S01]  /*7470*/  HADD2.F32 R114, -RZ, R114.H1_H1 ;  /* 0x30000072ff727230 */ /* 0x000fe20000004100 */
[----:B------:R-:W-:Y:S01]  /*7480*/  F2FP.SATFINITE.E4M3.F32.PACK_AB_MERGE_C R173, R7, R3, RZ ;  /* 0x0000000307ad723e */ /* 0x000fe200048070ff */
[C---:B------:R-:W-:Y:S01]  /*7490*/  FMUL R6, R70.reuse, R10 ;  /* 0x0000000a46067220 */ /* 0x040fe20000400000 */
[--C-:B------:R-:W-:Y:S02]  /*74a0*/  HADD2.F32 R117, -RZ, R118.reuse.H0_H0 ;  /* 0x20000076ff757230 */ /* 0x100fe40000004100 */
[----:B------:R-:W-:Y:S01]  /*74b0*/  FMUL R11, R70, R11 ;  /* 0x0000000b460b7220 */ /* 0x000fe20000400000 */
[----:B------:R-:W-:Y:S01]  /*74c0*/  F2FP.SATFINITE.E4M3.F32.PACK_AB_MERGE_C R172, R2, R0, R173 ;  /* 0x0000000002ac723e */ /* 0x000fe200048070ad */
[C---:B------:R-:W-:Y:S01]  /*74d0*/  FFMA R6, R73.reuse, R79, R6 ;  /* 0x0000004f49067223 */ /* 0x040fe20000000006 */
[----:B------:R-:W-:Y:S02]  /*74e0*/  HADD2.F32 R118, -RZ, R118.H1_H1 ;  /* 0x30000076ff767230 */ /* 0x000fe40000004100 */
[C---:B------:R-:W-:Y:S01]  /*74f0*/  FFMA R11, R73.reuse, R80, R11 ;  /* 0x00000050490b7223 */ /* 0x040fe2000000000b */
[C---:B------:R-:W-:Y:S01]  /*7500*/  FFMA R8, R73.reuse, R81, R8 ;  /* 0x0000005149087223 */ /* 0x040fe20000000008 */
[----:B------:R-:W-:Y:S01]  /*7510*/  F2FP.F16.E4M3.UNPACK_B R120, R151.H1 ;  /* 0x00000097ff78723e */ /* 0x000fe200030006ff */
[----:B------:R-:W-:Y:S01]  /*7520*/  FFMA R9, R73, R82, R9 ;  /* 0x0000005249097223 */ /* 0x000fe20000000009 */
[C---:B------:R-:W-:Y:S01]  /*7530*/  FMUL R10, R70.reuse, R14 ;  /* 0x0000000e460a7220 */ /* 0x040fe20000400000 */
[----:B------:R-:W-:Y:S01]  /*7540*/  F2FP.F16.E4M3.UNPACK_B R122, R152 ;  /* 0x00000098ff7a723e */ /* 0x000fe200020006ff */
[C---:B------:R-:W-:Y:S01]  /*7550*/  FMUL R15, R70.reuse, R15 ;  /* 0x0000000f460f7220 */ /* 0x040fe20000400000 */
[----:B------:R-:W-:Y:S01]  /*7560*/  HADD2.F32 R87, -RZ, R88.H0_H0 ;  /* 0x20000058ff577230 */ /* 0x000fe20000004100 */
[----:B------:R-:W-:Y:S01]  /*7570*/  F2FP.SATFINITE.E4M3.F32.PACK_AB_MERGE_C R174, R11, R6, RZ ;  /* 0x000000060bae723e */ /* 0x000fe200048070ff */
[C---:B------:R-:W-:Y:S01]  /*7580*/  FFMA R10, R73.reuse, R83, R10 ;  /* 0x00000053490a7223 */ /* 0x040fe2000000000a */
[C---:B------:R-:W-:Y:S01]  /*7590*/  FFMA R15, R73.reuse, R84, R15 ;  /* 0x00000054490f7223 */ /* 0x040fe2000000000f */
[C---:B------:R-:W-:Y:S01]  /*75a0*/  FFMA R12, R73.reuse, R85, R12 ;  /* 0x00000055490c7223 */ /* 0x040fe2000000000c */
[----:B------:R-:W-:Y:S01]  /*75b0*/  F2FP.F16.E4M3.UNPACK_B R124, R152.H1 ;  /* 0x00000098ff7c723e */ /* 0x000fe200030006ff */
[----:B------:R-:W-:Y:S01]  /*75c0*/  FFMA R13, R73, R86, R13 ;  /* 0x00000056490d7223 */ /* 0x000fe2000000000d */
[----:B------:R-:W-:Y:S01]  /*75d0*/  F2FP.SATFINITE.E4M3.F32.PACK_AB_MERGE_C R173, R5, R4, R174 ;  /* 0x0000000405ad723e */ /* 0x000fe200048070ae */
[--C-:B------:R-:W-:Y:S01]  /*75e0*/  HADD2.F32 R121, -RZ, R122.reuse.H0_H0 ;  /* 0x2000007aff797230 */ /* 0x100fe20000004100 */
[----:B------:R-:W-:Y:S01]  /*75f0*/  F2FP.SATFINITE.E4M3.F32.PACK_AB_MERGE_C R174, R15, R10, RZ ;  /* 0x0000000a0fae723e */ /* 0x000fe200048070ff */
[----:B------:R-:W-:Y:S02]  /*7600*/  HADD2.F32 R122, -RZ, R122.H1_H1 ;  /* 0x3000007aff7a7230 */ /* 0x000fe40000004100 */
[C---:B------:R-:W-:Y:S01]  /*7610*/  FMUL R14, R70.reuse, R18 ;  /* 0x00000012460e7220 */ /* 0x040fe20000400000 */
[----:B------:R-:W-:Y:S01]  /*7620*/  HADD2.F32 R88, -RZ, R88.H1_H1 ;  /* 0x30000058ff587230 */ /* 0x000fe20000004100 */
[----:B------:R-:W-:Y:S01]  /*7630*/  F2FP.SATFINITE.E4M3.F32.PACK_AB_MERGE_C R174, R9, R8, R174 ;  /* 0x0000000809ae723e */ /* 0x000fe200048070ae */
[C---:B------:R-:W-:Y:S01]  /*7640*/  FMUL R19, R70.reuse, R19 ;  /* 0x0000001346137220 */ /* 0x040fe20000400000 */
[--C-:B------:R-:W-:Y:S02]  /*7650*/  HADD2.F32 R91, -RZ, R92.reuse.H0_H0 ;  /* 0x2000005cff5b7230 */ /* 0x100fe40000004100 */
[C---:B------:R-:W-:Y:S01]  /*7660*/  FFMA R14, R73.reuse, R87, R14 ;  /* 0x00000057490e7223 */ /* 0x040fe2000000000e */
[----:B------:R-:W-:Y:S02]  /*7670*/  HADD2.F32 R92, -RZ, R92.H1_H1 ;  /* 0x3000005cff5c7230 */ /* 0x000fe40000004100 */
[C---:B------:R-:W-:Y:S01]  /*7680*/  FFMA R19, R73.reuse, R88, R19 ;  /* 0x0000005849137223 */ /* 0x040fe20000000013 */
[C---:B------:R-:W-:Y:S01]  /*7690*/  FFMA R16, R73.reuse, R89, R16 ;  /* 0x0000005949107223 */ /* 0x040fe20000000010 */
        /* <DEDUP_REMOVED lines=17> */
[----:B------:R1:W-:Y:S01]  /*77b0*/  STS.128 [R137+UR44+0x4200], R172 ;  /* 0x004200ac89007988 */ /* 0x0003e20008000c2c */
[----:B------:R-:W-:Y:S01]  /*77c0*/  F2FP.SATFINITE.E4M3.F32.PACK_AB_MERGE_C R180, R17, R16, R180 ;  /* 0x0000001011b4723e */ /* 0x000fe200048070b4 */
[C---:B------:R-:W-:Y:S01]  /*77d0*/  FFMA R22, R73.reuse, R95, R22 ;  /* 0x0000005f49167223 */ /* 0x040fe20000000016 */
[C---:B------:R-:W-:Y:S01]  /*77e0*/  FMUL R27, R70.reuse, R27 ;  /* 0x0000001b461b7220 */ /* 0x040fe20000400000 */
[--C-:B------:R-:W-:Y:S02]  /*77f0*/  HADD2.F32 R99, -RZ, R100.reuse.H0_H0 ;  /* 0x20000064ff637230 */ /* 0x100fe40000004100 */
[C---:B------:R-:W-:Y:S01]  /*7800*/  FMUL R26, R70.reuse, R30 ;  /* 0x0000001e461a7220 */ /* 0x040fe20000400000 */
[----:B------:R-:W-:Y:S02]  /*7810*/  HADD2.F32 R100, -RZ, R100.H1_H1 ;  /* 0x30000064ff647230 */ /* 0x000fe40000004100 */
[C---:B------:R-:W-:Y:S01]  /*7820*/  FFMA R27, R73.reuse, R96, R27 ;  /* 0x00000060491b7223 */ /* 0x040fe2000000001b */
[C---:B------:R-:W-:Y:S01]  /*7830*/  FFMA R24, R73.reuse, R97, R24 ;  /* 0x0000006149187223 */ /* 0x040fe20000000018 */
[C---:B------:R-:W-:Y:S01]  /*7840*/  FFMA R25, R73.reuse, R98, R25 ;  /* 0x0000006249197223 */ /* 0x040fe20000000019 */
[----:B------:R-:W-:Y:S01]  /*7850*/  F2FP.F16.E4M3.UNPACK_B R130, R154 ;  /* 0x0000009aff82723e */ /* 0x000fe200020006ff */
[----:B------:R-:W-:Y:S01]  /*7860*/  FFMA R26, R73, R99, R26 ;  /* 0x00000063491a7223 */ /* 0x000fe2000000001a */
[----:B------:R-:W-:Y:S01]  /*7870*/  F2FP.SATFINITE.E4M3.F32.PACK_AB_MERGE_C R181, R27, R22, RZ ;  /* 0x000000161bb5723e */ /* 0x000fe200048070ff */
[C---:B------:R-:W-:Y:S01]  /*7880*/  FMUL R31, R70.reuse, R31 ;  /* 0x0000001f461f7220 */ /* 0x040fe20000400000 */
[--C-:B------:R-:W-:Y:S02]  /*7890*/  HADD2.F32 R103, -RZ, R104.reuse.H0_H0 ;  /* 0x20000068ff677230 */ /* 0x100fe40000004100 */
[C---:B------:R-:W-:Y:S01]  /*78a0*/  FMUL R30, R70.reuse, R34 ;  /* 0x00000022461e7220 */ /* 0x040fe20000400000 */
[----:B------:R-:W-:Y:S01]  /*78b0*/  HADD2.F32 R104, -RZ, R104.H1_H1 ;  /* 0x30000068ff687230 */ /* 0x000fe20000004100 */
[----:B------:R-:W-:Y:S01]  /*78c0*/  F2FP.SATFINITE.E4M3.F32.PACK_AB_MERGE_C R181, R21, R20, R181 ;  /* 0x0000001415b5723e */ /* 0x000fe200048070b5 */
[C---:B------:R-:W-:Y:S01]  /*78d0*/  FFMA R31, R73.reuse, R100, R31 ;  /* 0x00000064491f7223 */ /* 0x040fe2000000001f */
[C---:B------:R-:W-:Y:S01]  /*78e0*/  FFMA R28, R73.reuse, R101, R28 ;  /* 0x00000065491c7223 */ /* 0x040fe2000000001c */
[C---:B------:R-:W-:Y:S01]  /*78f0*/  FFMA R29, R73.reuse, R102, R29 ;  /* 0x00000066491d7223 */ /* 0x040fe2000000001d */
[----:B------:R-:W-:Y:S01]  /*7900*/  F2FP.F16.E4M3.UNPACK_B R132, R154.H1 ;  /* 0x0000009aff84723e */ /* 0x000fe200030006ff */
[----:B------:R-:W-:Y:S01]  /*7910*/  FFMA R30, R73, R103, R30 ;  /* 0x00000067491e7223 */ /* 0x000fe2000000001e */
[----:B------:R-:W-:Y:S01]  /*7920*/  F2FP.SATFINITE.E4M3.F32.PACK_AB_MERGE_C R182, R31, R26, RZ ;  /* 0x0000001a1fb6723e */ /* 0x000fe200048070ff */
[----:B------:R-:W-:Y:S02]  /*7930*/  HADD2.F32 R129, -RZ, R130.H0_H0 ;  /* 0x20000082ff817230 */ /* 0x000fe40000004100 */
[C---:B------:R-:W-:Y:S01]  /*7940*/  FMUL R35, R70.reuse, R35 ;  /* 0x0000002346237220 */ /* 0x040fe20000400000 */
[----:B------:R-:W-:Y:S01]  /*7950*/  HADD2.F32 R107, -RZ, R108.H0_H0 ;  /* 0x2000006cff6b7230 */ /* 0x000fe20000004100 */
[----:B------:R-:W-:Y:S01]  /*7960*/  F2FP.SATFINITE.E4M3.F32.PACK_AB_MERGE_C R182, R25, R24, R182 ;  /* 0x0000001819b6723e */ /* 0x000fe200048070b6 */
[----:B------:R-:W-:Y:S02]  /*7970*/  HADD2.F32 R130, -RZ, R130.H1_H1 ;  /* 0x30000082ff827230 */ /* 0x000fe40000004100 */
[C---:B------:R-:W-:Y:S01]  /*7980*/  FFMA R35, R73.reuse, R104, R35 ;  /* 0x0000006849237223 */ /* 0x040fe20000000023 */
[C---:B------:R-:W-:Y:S01]  /*7990*/  FFMA R32, R73.reuse, R105, R32 ;  /* 0x0000006949207223 */ /* 0x040fe20000000020 */
[----:B------:R-:W-:Y:S01]  /*79a0*/  FFMA R33, R73, R106, R33 ;  /* 0x0000006a49217223 */ /* 0x000fe20000000021 */
[----:B------:R-:W-:Y:S02]  /*79b0*/  HADD2.F32 R108, -RZ, R108.H1_H1 ;  /* 0x3000006cff6c7230 */ /* 0x000fe40000004100 */
        /* <DEDUP_REMOVED lines=16> */
[----:B------:R1:W-:Y:S01]  /*7ac0*/  STS.128 [R179+0x4010], R180 ;  /* 0x004010b4b3007388 */ /* 0x0003e20000000c00 */
[----:B------:R-:W-:Y:S01]  /*7ad0*/  F2FP.SATFINITE.E4M3.F32.PACK_AB_MERGE_C R188, R33, R32, R188 ;  /* 0x0000002021bc723e */ /* 0x000fe200048070bc */
[C---:B------:R-:W-:Y:S01]  /*7ae0*/  FFMA R38, R73.reuse, R111, R38 ;  /* 0x0000006f49267223 */ /* 0x040fe20000000026 */
[C---:B------:R-:W-:Y:S01]  /*7af0*/  FMUL R43, R70.reuse, R43 ;  /* 0x0000002b462b7220 */ /* 0x040fe20000400000 */
[--C-:B------:R-:W-:Y:S02]  /*7b00*/  HADD2.F32 R115, -RZ, R116.reuse.H0_H0 ;  /* 0x20000074ff737230 */ /* 0x100fe40000004100 */
[----:B------:R-:W-:Y:S01]  /*7b10*/  FMUL R42, R70, R46 ;  /* 0x0000002e462a7220 */ /* 0x000fe20000400000 */
[----:B------:R-:W-:Y:S02]  /*7b20*/  HADD2.F32 R116, -RZ, R116.H1_H1 ;  /* 0x30000074ff747230 */ /* 0x000fe40000004100 */
[C---:B------:R-:W-:Y:S01]  /*7b30*/  FFMA R43, R73.reuse, R112, R43 ;  /* 0x00000070492b7223 */ /* 0x040fe2000000002b */
[C---:B------:R-:W-:Y:S01]  /*7b40*/  FFMA R40, R73.reuse, R113, R40 ;  /* 0x0000007149287223 */ /* 0x040fe20000000028 */
[C---:B------:R-:W-:Y:S01]  /*7b50*/  FFMA R41, R73.reuse, R114, R41 ;  /* 0x0000007249297223 */ /* 0x040fe20000000029 */
[----:B------:R-:W-:Y:S01]  /*7b60*/  ISETP.NE.AND P0, PT, R178, RZ, PT ;  /* 0x000000ffb200720c */ /* 0x000fe20003f05270 */
        /* <DEDUP_REMOVED lines=10> */
[C---:B------:R-:W-:Y:S01]  /*7c10*/  FMUL R51, R70.reuse, R51 ;  /* 0x0000003346337220 */ /* 0x040fe20000400000 */
[--C-:B------:R-:W-:Y:S02]  /*7c20*/  HADD2.F32 R123, -RZ, R124.reuse.H0_H0 ;  /* 0x2000007cff7b7230 */ /* 0x100fe40000004100 */
[C---:B------:R-:W-:Y:S01]  /*7c30*/  FFMA R46, R73.reuse, R119, R46 ;  /* 0x00000077492e7223 */ /* 0x040fe2000000002e */
[----:B------:R-:W-:Y:S02]  /*7c40*/  HADD2.F32 R124, -RZ, R124.H1_H1 ;  /* 0x3000007cff7c7230 */ /* 0x000fe40000004100 */
[C---:B------:R-:W-:Y:S01]  /*7c50*/  FMUL R50, R70.reuse, R54 ;  /* 0x0000003646327220 */ /* 0x040fe20000400000 */
[C---:B------:R-:W-:Y:S01]  /*7c60*/  FFMA R51, R73.reuse, R120, R51 ;  /* 0x0000007849337223 */ /* 0x040fe20000000033 */
[C---:B------:R-:W-:Y:S01]  /*7c70*/  FMUL R55, R70.reuse, R55 ;  /* 0x0000003746377220 */ /* 0x040fe20000400000 */
[C---:B------:R-:W-:Y:S01]  /*7c80*/  FFMA R48, R73.reuse, R121, R48 ;  /* 0x0000007949307223 */ /* 0x040fe20000000030 */
[C---:B------:R-:W-:Y:S01]  /*7c90*/  FFMA R49, R73.reuse, R122, R49 ;  /* 0x0000007a49317223 */ /* 0x040fe20000000031 */
        /* <DEDUP_REMOVED lines=20> */
[----:B------:R-:W-:Y:S01]  /*7de0*/  FFMA R63, R73, R132, R63 ;  /* 0x00000084493f7223 */ /* 0x000fe2000000003f */
[----:B------:R-:W-:Y:S01]  /*7df0*/  FMUL R67, R70, R67 ;  /* 0x0000004346437220 */ /* 0x000fe20000400000 */
[----:B------:R-:W-:Y:S01]  /*7e00*/  F2FP.SATFINITE.E4M3.F32.PACK_AB_MERGE_C R190, R47, R42, RZ ;  /* 0x0000002a2fbe723e */ /* 0x000fe200048070ff */
[----:B------:R-:W-:Y:S01]  /*7e10*/  FFMA R60, R73, R133, R60 ;  /* 0x00000085493c7223 */ /* 0x000fe2000000003c */
[----:B------:R-:W-:Y:S01]  /*7e20*/  F2FP.SATFINITE.E4M3.F32.PACK_AB_MERGE_C R191, R51, R46, RZ ;  /* 0x0000002e33bf723e */ /* 0x000fe200048070ff */
[C---:B------:R-:W-:Y:S01]  /*7e30*/  FFMA R61, R73.reuse, R134, R61 ;  /* 0x00000086493d7223 */ /* 0x040fe2000000003d */
[C---:B------:R-:W-:Y:S01]  /*7e40*/  FFMA R62, R73.reuse, R135, R62 ;  /* 0x00000087493e7223 */ /* 0x040fe2000000003e */
[----:B------:R-:W-:Y:S01]  /*7e50*/  FFMA R67, R73, R136, R67 ;  /* 0x0000008849437223 */ /* 0x000fe20000000043 */
[----:B------:R-:W-:Y:S02]  /*7e60*/  F2FP.SATFINITE.E4M3.F32.PACK_AB_MERGE_C R190, R41, R40, R190 ;  /* 0x0000002829be723e */ /* 0x000fe400048070be */
[----:B------:R-:W-:Y:S02]  /*7e70*/  F2FP.SATFINITE.E4M3.F32.PACK_AB_MERGE_C R191, R45, R44, R191 ;  /* 0x0000002c2dbf723e */ /* 0x000fe400048070bf */
[----:B------:R-:W-:Y:S02]  /*7e80*/  F2FP.SATFINITE.E4M3.F32.PACK_AB_MERGE_C R192, R55, R50, RZ ;  /* 0x0000003237c0723e */ /* 0x000fe400048070ff */
[----:B------:R-:W-:Y:S01]  /*7e90*/  F2FP.SATFINITE.E4M3.F32.PACK_AB_MERGE_C R193, R59, R54, RZ ;  /* 0x000000363bc1723e */ /* 0x000fe200048070ff */
[----:B------:R1:W-:Y:S01]  /*7ea0*/  STS.128 [R185+0x4020], R188 ;  /* 0x004020bcb9007388 */ /* 0x0003e20000000c00 */
[----:B------:R-:W-:Y:S02]  /*7eb0*/  F2FP.SATFINITE.E4M3.F32.PACK_AB_MERGE_C R194, R63, R58, RZ ;  /* 0x0000003a3fc2723e */ /* 0x000fe400048070ff */
[----:B------:R-:W-:Y:S02]  /*7ec0*/  F2FP.SATFINITE.E4M3.F32.PACK_AB_MERGE_C R195, R67, R62, RZ ;  /* 0x0000003e43c3723e */ /* 0x000fe400048070ff */
[----:B------:R-:W-:Y:S02]  /*7ed0*/  F2FP.SATFINITE.E4M3.F32.PACK_AB_MERGE_C R192, R49, R48, R192 ;  /* 0x0000003031c0723e */ /* 0x000fe400048070c0 */
[----:B------:R-:W-:Y:S02]  /*7ee0*/  F2FP.SATFINITE.E4M3.F32.PACK_AB_MERGE_C R193, R53, R52, R193 ;  /* 0x0000003435c1723e */ /* 0x000fe400048070c1 */
[----:B------:R-:W-:Y:S02]  /*7ef0*/  F2FP.SATFINITE.E4M3.F32.PACK_AB_MERGE_C R194, R57, R56, R194 ;  /* 0x0000003839c2723e */ /* 0x000fe400048070c2 */
[----:B------:R-:W-:Y:S02]  /*7f00*/  F2FP.SATFINITE.E4M3.F32.PACK_AB_MERGE_C R195, R61, R60, R195 ;  /* 0x0000003c3dc3723e */ /* 0x000fe400048070c3 */
[----:B------:R-:W-:Y:S02]  /*7f10*/  LEA R197, R166, UR44, 0x3 ;  /* 0x0000002ca6c57c11 */ /* 0x000fe4000f8e18ff */
[----:B------:R-:W-:Y:S01]  /*7f20*/  @P6 SHF.L.U32 R202, R165, 0x1f, RZ ;  /* 0x0000001fa5ca6819 */ /* 0x000fe200000006ff */
[----:B------:R1:W-:Y:S01]  /*7f30*/  STS.128 [R184+0x4010], R192 ;  /* 0x004010c0b8007388 */ /* 0x0003e20000000c00 */
[----:B------:R-:W-:Y:S01]  /*7f40*/  @!PT LDS RZ, [RZ] ;  /* 0x00000000fffff984 */ /* 0x000fe20000000800 */
[----:B------:R-:W-:Y:S01]  /*7f50*/  @!PT LDS RZ, [RZ] ;  /* 0x00000000fffff984 */ /* 0x000fe20000000800 */
[----:B------:R-:W-:Y:S01]  /*7f60*/  @!PT LDS RZ, [RZ] ;  /* 0x00000000fffff984 */ /* 0x000fe20000000800 */
[----:B------:R-:W-:Y:S01]  /*7f70*/  @!PT LDS RZ, [RZ] ;  /* 0x00000000fffff984 */ /* 0x000fe20000000800 */
[----:B------:R2:W-:Y:S07]  /*7f80*/  MEMBAR.ALL.CTA ;  /* 0x0000000000007992 */ /* 0x0005ee0000008000 */
[----:B--2---:R-:W2:Y:S02]  /*7f90*/  FENCE.VIEW.ASYNC.S ;  /* 0x00000000000073c6 */ /* 0x004ea40000000000 */
[----:B--2---:R-:W-:Y:S06]  /*7fa0*/  BAR.SYNC.DEFER_BLOCKING 0x1, 0x80 ;  /* 0x0042000000007b1d */ /* 0x004fec0000010000 */
[----:B------:R-:W-:Y:S05]  /*7fb0*/  @P0 BRA `(.L_x_127) ;  /* 0x0000000000280947 */ /* 0x000fea0003800000 */
[----:B------:R-:W2:Y:S01]  /*7fc0*/  LDCU.64 UR6, c[0x0][0x348] ;  /* 0x00006900ff0677ac */ /* 0x000ea20008000a00 */
[----:B------:R-:W-:Y:S01]  /*7fd0*/  UIADD3 UR4, UPT, UPT, UR44, 0x4200, URZ ;  /* 0x000042002c047890 */ /* 0x000fe2000fffe0ff */
[----:B------:R-:W-:Y:S05]  /*7fe0*/  UMOV UR51, UR36 ;  /* 0x0000002400337c82 */ /* 0x000fea0008000000 */
[----:B------:R-:W-:Y:S04]  /*7ff0*/  MOV R177, UR4 ;  /* 0x0000000400b17c02 */ /* 0x000fe80008000f00 */
[----:B------:R-:W-:Y:S01]  /*8000*/  R2UR UR48, R177 ;  /* 0x00000000b13072ca */ /* 0x000fe200000e0000 */
[----:B--2---:R-:W-:Y:S04]  /*8010*/  UIADD3 UR4, UP0, UPT, UR6, 0x680, URZ ;  /* 0x0000068006047890 */ /* 0x004fe8000ff1e0ff */
[----:B------:R-:W-:Y:S09]  /*8020*/  UIADD3.X UR5, UPT, UPT, URZ, UR7, URZ, UP0, !UPT ;  /* 0x00000007ff057290 */ /* 0x000ff200087fe4ff */
[----:B------:R2:W-:Y:S01]  /*8030*/  UTMASTG.3D [UR48], [UR4] ;  /* 0x00000030040073b5 */ /* 0x0005e20008010000 */
[----:B------:R0:W-:Y:S01]  /*8040*/  UTMACMDFLUSH ;  /* 0x00000000000079b7 */ /* 0x0001e20000000000 */
[----:B--2---:R-:W-:Y:S04]  /*8050*/  DEPBAR.LE SB0, 0x1 ;  /* 0x000080400000791a */ /* 0x004fe80000000000 */
.L_x_127:
[----:B------:R-:W-:Y:S05]  /*8060*/  BSYNC.RECONVERGENT B0 ;  /* 0x0000000000007941 */ /* 0x000fea0003800200 */
.L_x_126:
[----:B------:R-:W-:Y:S06]  /*8070*/  BAR.SYNC.DEFER_BLOCKING 0x1, 0x80 ;  /* 0x0042000000007b1d */ /* 0x000fec0000010000 */
[----:B------:R-:W2:Y:S01]  /*8080*/  @P6 SYNCS.PHASECHK.TRANS64.TRYWAIT P0, [R197+URZ+0x100], R202 ;  /* 0x000100cac50065a7 */ /* 0x000ea200080011ff */
[----:B------:R-:W-:Y:S01]  /*8090*/  BSSY B1, `(.L_x_128) ;  /* 0x0000023000017945 */ /* 0x000fe20003800000 */
[----:B--2---:R-:W-:Y:S03]  /*80a0*/  @P6 SEL R186, RZ, 0x1, !P0 ;  /* 0x00000001ffba6807 */ /* 0x004fe60004000000 */
[----:B------:R-:W-:Y:S05]  /*80b0*/  @!P6 BRA `(.L_x_129) ;  /* 0x000000000080e947 */ /* 0x000fea0003800000 */
[----:B------:R-:W-:Y:S01]  /*80c0*/  ISETP.NE.AND P1, PT, R187, RZ, PT ;  /* 0x000000ffbb00720c */ /* 0x000fe20003f25270 */
[----:B------:R-:W2:Y:S01]  /*80d0*/  S2R R0, SR_CgaCtaId ;  /* 0x0000000000007919 */ /* 0x000ea20000008800 */
[----:B------:R-:W-:Y:S01]  /*80e0*/  ISETP.NE.AND P0, PT, R186, RZ, PT ;  /* 0x000000ffba00720c */ /* 0x000fe20003f05270 */
[----:B------:R-:W-:Y:S10]  /*80f0*/  BSSY B0, `(.L_x_130) ;  /* 0x0000009000007945 */ /* 0x000ff40003800000 */
[----:B------:R-:W-:Y:S04]  /*8100*/  @P1 IMAD R3, R166, 0x2000, R171 ;  /* 0x00002000a6031824 */ /* 0x000fe800078e02ab */
[C---:B------:R-:W-:Y:S01]  /*8110*/  @P1 IMAD.IADD R5, R3.reuse, 0x1, R196 ;  /* 0x0000000103051824 */ /* 0x040fe200078e02c4 */
[----:B------:R-:W-:Y:S03]  /*8120*/  @P1 IADD3 R200, PT, PT, R3, R200, RZ ;  /* 0x000000c803c81210 */ /* 0x000fe60007ffe0ff */
[----:B------:R-:W-:Y:S01]  /*8130*/  @P1 IMAD.IADD R198, R198, 0x1, R5 ;  /* 0x00000001c6c61824 */ /* 0x000fe200078e0205 */
[----:B------:R-:W-:Y:S06]  /*8140*/  @P0 BRA `(.L_x_131) ;  /* 0x00000000000c0947 */ /* 0x000fec0003800000 */
[----:B------:R-:W-:Y:S04]  /*8150*/  SHF.L.U32 R2, R165, 0x1f, RZ ;  /* 0x0000001fa5027819 */ /* 0x000fe800000006ff */
[----:B------:R-:W3:Y:S02]  /*8160*/  SYNCS.PHASECHK.TRANS64.TRYWAIT P0, [R197+URZ+0x100], R2 ;  /* 0x00010002c50075a7 */ /* 0x000ee400080011ff */
[----:B---3--:R-:W-:Y:S05]  /*8170*/  @!P0 BRA `(.L_x_132) ;  /* 0x0000002400288947 */ /* 0x008fea0003800000 */
.L_x_131:
[----:B------:R-:W-:Y:S05]  /*8180*/  BSYNC B0 ;  /* 0x0000000000007941 */ /* 0x000fea0003800000 */
.L_x_130:
[----:B------:R-:W-:Y:S01]  /*8190*/  ISETP.NE.AND P0, PT, R187, RZ, PT ;  /* 0x000000ffbb00720c */ /* 0x000fe20003f05270 */
[----:B---3--:R-:W-:Y:S02]  /*81a0*/  VIADD R197, R197, 0x110 ;  /* 0x00000110c5c57836 */ /* 0x008fe40000000000 */
[----:B------:R-:W-:Y:S03]  /*81b0*/  VIADD R166, R166, 0x1 ;  /* 0x00000001a6a67836 */ /* 0x000fe60000000000 */
[----:B--2---:R-:W-:Y:S07]  /*81c0*/  PRMT R0, R0, 0x654, R197 ;  /* 0x0000065400007816 */ /* 0x004fee00000000c5 */
[----:B------:R2:W3:Y:S04]  /*81d0*/  @P0 LDS.128 R140, [R3] ;  /* 0x00000000038c0984 */ /* 0x0004e80000000c00 */
[----:B------:R2:W4:Y:S04]  /*81e0*/  @P0 LDS.128 R144, [R5+0x10] ;  /* 0x0000100005900984 */ /* 0x0005280000000c00 */
        /* <DEDUP_REMOVED lines=12> */
[----:B--234-:R-:W-:Y:S02]  /*82b0*/  LOP3.LUT R165, R165, R0, RZ, 0x3c, !PT ;  /* 0x00000000a5a57212 */ /* 0x01cfe400078e3cff */
.L_x_129:
[----:B------:R-:W-:Y:S05]  /*82c0*/  BSYNC B1 ;  /* 0x0000000000017941 */ /* 0x000fea0003800000 */
.L_x_128:
[----:B------:R-:W-:Y:S05]  /*82d0*/  VIADD R0, R71, 0x40 ;  /* 0x0000004047007836 */ /* 0x000fea0000000000 */
[----:B------:R-:W-:Y:S04]  /*82e0*/  SHF.R.U32.HI R0, RZ, 0x15, R0 ;  /* 0x00000015ff007819 */ /* 0x000fe80000011600 */
[----:B------:R-:W-:Y:S11]  /*82f0*/  LOP3.LUT P0, RZ, R0, 0x3, R159, 0x48, !PT ;  /* 0x0000000300ff7812 */ /* 0x000ff6000780489f */
[----:B------:R-:W-:Y:S02]  /*8300*/  @!UPT UIADD3 URZ, UPT, UPT, URZ, URZ, URZ ;  /* 0x000000fffffff290 */ /* 0x000fe4000fffe0ff */
        /* <DEDUP_REMOVED lines=8> */
[----:B------:R-:W5:Y:S01]  /*8390*/  LDCU.64 UR4, c[0x4][0x10] ;  /* 0x01000200ff0477ac */ /* 0x000f620008000a00 */
[----:B--2---:R-:W-:Y:S01]  /*83a0*/  MOV R5, UR9 ;  /* 0x0000000900057c02 */ /* 0x004fe20008000f00 */
[----:B------:R-:W-:Y:S01]  /*83b0*/  IMAD.U32 R4, RZ, RZ, UR8 ;  /* 0x00000008ff047e24 */ /* 0x000fe2000f8e00ff */
[----:B---3--:R-:W-:Y:S01]  /*83c0*/  MOV R7, UR7 ;  /* 0x0000000700077c02 */ /* 0x008fe20008000f00 */
[----:B------:R-:W-:Y:S01]  /*83d0*/  IMAD.U32 R6, RZ, RZ, UR6 ;  /* 0x00000006ff067e24 */ /* 0x000fe2000f8e00ff */
[----:B-----5:R-:W-:Y:S01]  /*83e0*/  MOV R11, UR5 ;  /* 0x00000005000b7c02 */ /* 0x020fe20008000f00 */
[----:B------:R-:W-:Y:S02]  /*83f0*/  IMAD.U32 R10, RZ, RZ, UR4 ;  /* 0x00000004ff0a7e24 */ /* 0x000fe4000f8e00ff */
[----:B------:R-:W-:Y:S07]  /*8400*/  LEPC R20, `(.L_x_133) ;  /* 0x000000001014794e */ /* 0x000fee0000000000 */
[----:B-1--4-:R-:W-:Y:S05]  /*8410*/  CALL.ABS.NOINC R2 ;  /* 0x0000000002007343 */ /* 0x012fea0003c00000 */
.L_x_133:
[----:B------:R-:W-:Y:S01]  /*8420*/  ISETP.NE.AND P0, PT, R178, RZ, PT ;  /* 0x000000ffb200720c */ /* 0x000fe20003f05270 */
[----:B------:R-:W-:Y:S05]  /*8430*/  WARPSYNC.ALL ;  /* 0x0000000000007948 */ /* 0x000fea0003800000 */
[----:B------:R-:W-:Y:S01]  /*8440*/  R2UR UR4, R71 ;  /* 0x00000000470472ca */ /* 0x000fe200000e0000 */
[----:B------:R-:W-:Y:S01]  /*8450*/  BSSY.RECONVERGENT B0, `(.L_x_134) ;  /* 0x000011d000007945 */ /* 0x000fe20003800200 */
[----:B------:R-:W-:Y:S02]  /*8460*/  F2FP.F16.E4M3.UNPACK_B R11, R141 ;  /* 0x0000008dff0b723e */ /* 0x000fe400020006ff */
[----:B------:R-:W-:Y:S02]  /*8470*/  F2FP.F16.E4M3.UNPACK_B R10, R142 ;  /* 0x0000008eff0a723e */ /* 0x000fe400020006ff */
[----:B------:R-:W-:Y:S01]  /*8480*/  F2FP.F16.E4M3.UNPACK_B R9, R143 ;  /* 0x0000008fff09723e */ /* 0x000fe200020006ff */
[--C-:B------:R-:W-:Y:S01]  /*8490*/  HADD2.F32 R74, -RZ, R11.reuse.H0_H0 ;  /* 0x2000000bff4a7230 */ /* 0x100fe20000004100 */
[----:B------:R-:W-:Y:S01]  /*84a0*/  F2FP.F16.E4M3.UNPACK_B R8, R144 ;  /* 0x00000090ff08723e */ /* 0x000fe200020006ff */
[----:B------:R-:W-:Y:S01]  /*84b0*/  HADD2.F32 R76, -RZ, R11.H1_H1 ;  /* 0x3000000bff4c7230 */ /* 0x000fe20000004100 */
[----:B------:R-:W-:Y:S01]  /*84c0*/  F2FP.F16.E4M3.UNPACK_B R7, R145 ;  /* 0x00000091ff07723e */ /* 0x000fe200020006ff */
[--C-:B------:R-:W-:Y:S01]  /*84d0*/  HADD2.F32 R77, -RZ, R10.reuse.H0_H0 ;  /* 0x2000000aff4d7230 */ /* 0x100fe20000004100 */
[----:B------:R-:W-:Y:S01]  /*84e0*/  F2FP.F16.E4M3.UNPACK_B R6, R146 ;  /* 0x00000092ff06723e */ /* 0x000fe200020006ff */
[----:B------:R-:W-:Y:S01]  /*84f0*/  HADD2.F32 R80, -RZ, R10.H1_H1 ;  /* 0x3000000aff507230 */ /* 0x000fe20000004100 */
[----:B------:R-:W-:Y:S01]  /*8500*/  F2FP.F16.E4M3.UNPACK_B R5, R147 ;  /* 0x00000093ff05723e */ /* 0x000fe200020006ff */
[--C-:B------:R-:W-:Y:S01]  /*8510*/  HADD2.F32 R81, -RZ, R9.reuse.H0_H0 ;  /* 0x20000009ff517230 */ /* 0x100fe20000004100 */
[----:B-1----:R-:W-:Y:S01]  /*8520*/  F2FP.F16.E4M3.UNPACK_B R4, R148 ;  /* 0x00000094ff04723e */ /* 0x002fe200020006ff */
[----:B------:R-:W-:Y:S01]  /*8530*/  HADD2.F32 R83, -RZ, R9.H1_H1 ;  /* 0x30000009ff537230 */ /* 0x000fe20000004100 */
[-C--:B------:R-:W-:Y:S01]  /*8540*/  F2FP.F16.E4M3.UNPACK_B R2, R140.reuse ;  /* 0x0000008cff02723e */ /* 0x080fe200020006ff */
[--C-:B------:R-:W-:Y:S01]  /*8550*/  HADD2.F32 R86, -RZ, R8.reuse.H0_H0 ;  /* 0x20000008ff567230 */ /* 0x100fe20000004100 */
[----:B------:R-:W-:Y:S01]  /*8560*/  F2FP.F16.E4M3.UNPACK_B R140, R140.H1 ;  /* 0x0000008cff8c723e */ /* 0x000fe200030006ff */
[----:B------:R-:W-:Y:S01]  /*8570*/  HADD2.F32 R87, -RZ, R8.H1_H1 ;  /* 0x30000008ff577230 */ /* 0x000fe20000004100 */
[----:B------:R-:W-:Y:S01]  /*8580*/  F2FP.F16.E4M3.UNPACK_B R141, R141.H1 ;  /* 0x0000008dff8d723e */ /* 0x000fe200030006ff */
[--C-:B------:R-:W-:Y:S01]  /*8590*/  HADD2.F32 R90, -RZ, R7.reuse.H0_H0 ;  /* 0x20000007ff5a7230 */ /* 0x100fe20000004100 */
[----:B------:R-:W-:Y:S01]  /*85a0*/  F2FP.F16.E4M3.UNPACK_B R142, R142.H1 ;  /* 0x0000008eff8e723e */ /* 0x000fe200030006ff */
[----:B------:R-:W-:Y:S01]  /*85b0*/  HADD2.F32 R91, -RZ, R7.H1_H1 ;  /* 0x30000007ff5b7230 */ /* 0x000fe20000004100 */
[----:B------:R-:W-:Y:S01]  /*85c0*/  F2FP.F16.E4M3.UNPACK_B R143, R143.H1 ;  /* 0x0000008fff8f723e */ /* 0x000fe200030006ff */
[--C-:B------:R-:W-:Y:S01]  /*85d0*/  HADD2.F32 R94, -RZ, R6.reuse.H0_H0 ;  /* 0x20000006ff5e7230 */ /* 0x100fe20000004100 */
[----:B------:R-:W-:Y:S01]  /*85e0*/  IADD3 R161, PT, PT, R161, 0x170, RZ ;  /* 0x00000170a1a17810 */ /* 0x000fe20007ffe0ff */
[----:B------:R-:W-:Y:S01]  /*85f0*/  HADD2.F32 R95, -RZ, R6.H1_H1 ;  /* 0x30000006ff5f7230 */ /* 0x000fe20000004100 */
[----:B------:R-:W-:Y:S01]  /*8600*/  F2FP.F16.E4M3.UNPACK_B R107, R149 ;  /* 0x00000095ff6b723e */ /* 0x000fe200020006ff */
[--C-:B------:R-:W-:Y:S01]  /*8610*/  HADD2.F32 R98, -RZ, R5.reuse.H0_H0 ;  /* 0x20000005ff627230 */ /* 0x100fe20000004100 */
[----:B------:R-:W-:Y:S01]  /*8620*/  LOP3.LUT R161, R161, 0xfefffff8, RZ, 0xc0, !PT ;  /* 0xfefffff8a1a17812 */ /* 0x000fe200078ec0ff */
[----:B------:R-:W-:Y:S01]  /*8630*/  HADD2.F32 R99, -RZ, R5.H1_H1 ;  /* 0x30000005ff637230 */ /* 0x000fe20000004100 */
[----:B------:R-:W-:Y:S01]  /*8640*/  F2FP.F16.E4M3.UNPACK_B R111, R150 ;  /* 0x00000096ff6f723e */ /* 0x000fe200020006ff */
[--C-:B------:R-:W-:Y:S01]  /*8650*/  HADD2.F32 R102, -RZ, R4.reuse.H0_H0 ;  /* 0x20000004ff667230 */ /* 0x100fe20000004100 */
[----:B------:R-:W-:Y:S01]  /*8660*/  F2FP.F16.E4M3.UNPACK_B R115, R151 ;  /* 0x00000097ff73723e */ /* 0x000fe200020006ff */
[----:B------:R-:W-:Y:S01]  /*8670*/  HADD2.F32 R103, -RZ, R4.H1_H1 ;  /* 0x30000004ff677230 */ /* 0x000fe20000004100 */
[----:B------:R-:W-:Y:S01]  /*8680*/  F2FP.F16.E4M3.UNPACK_B R119, R152 ;  /* 0x00000098ff77723e */ /* 0x000fe200020006ff */
[----:B------:R-:W1:Y:S01]  /*8690*/  LDTM.x64 R4, tmem[UR4+0x40] ;  /* 0x00004004000479ee */ /* 0x000e620008340000 */
[--C-:B------:R-:W-:Y:S01]  /*86a0*/  HADD2.F32 R0, -RZ, R2.reuse.H0_H0 ;  /* 0x20000002ff007230 */ /* 0x100fe20000004100 */
[----:B------:R-:W-:Y:S01]  /*86b0*/  NOP ;  /* 0x0000000000007918 */ /* 0x000fe20000000000 */
[----:B-1----:R1:W-:Y:S01]  /*86c0*/  SYNCS.ARRIVE.TRANS64.RED.A1T0 RZ, [R161+URZ], RZ ;  /* 0x000000ffa1ff79a7 */ /* 0x0023e200081004ff */
[----:B------:R-:W-:Y:S01]  /*86d0*/  HADD2.F32 R2, -RZ, R2.H1_H1 ;  /* 0x30000002ff027230 */ /* 0x000fe20000004100 */
[----:B------:R-:W-:Y:S01]  /*86e0*/  F2FP.F16.E4M3.UNPACK_B R123, R153 ;  /* 0x00000099ff7b723e */ /* 0x000fe200020006ff */
[----:B------:R-:W-:Y:S01]  /*86f0*/  HADD2.F32 R78, -RZ, R141.H1_H1 ;  /* 0x3000008dff4e7230 */ /* 0x000fe20000004100 */
[----:B------:R-:W-:Y:S01]  /*8700*/  F2FP.F16.E4M3.UNPACK_B R127, R154 ;  /* 0x0000009aff7f723e */ /* 0x000fe200020006ff */
[--C-:B------:R-:W-:Y:S01]  /*8710*/  HADD2.F32 R106, -RZ, R107.reuse.H0_H0 ;  /* 0x2000006bff6a7230 */ /* 0x100fe20000004100 */
[----:B------:R-:W-:Y:S01]  /*8720*/  F2FP.F16.E4M3.UNPACK_B R130, R155 ;  /* 0x0000009bff82723e */ /* 0x000fe200020006ff */
[----:B------:R-:W-:Y:S01]  /*8730*/  HADD2.F32 R107, -RZ, R107.H1_H1 ;  /* 0x3000006bff6b7230 */ /* 0x000fe20000004100 */
[----:B------:R-:W-:Y:S01]  /*8740*/  F2FP.F16.E4M3.UNPACK_B R144, R144.H1 ;  /* 0x00000090ff90723e */ /* 0x000fe200030006ff */
        /* <DEDUP_REMOVED lines=12> */
[C---:B------:R-:W-:Y:S01]  /*8810*/  FMUL R4, R70.reuse, R4 ;  /* 0x0000000446047220 */ /* 0x040fe20000400000 */
[C---:B------:R-:W-:Y:S01]  /*8820*/  FMUL R5, R70.reuse, R5 ;  /* 0x0000000546057220 */ /* 0x040fe20000400000 */
[--C-:B------:R-:W-:Y:S02]  /*8830*/  HADD2.F32 R3, -RZ, R140.reuse.H0_H0 ;  /* 0x2000008cff037230 */ /* 0x100fe40000004100 */
        /* <DEDUP_REMOVED lines=9> */
[----:B------:R-:W-:Y:S02]  /*88d0*/  HADD2.F32 R122, -RZ, R123.H0_H0 ;  /* 0x2000007bff7a7230 */ /* 0x000fe40000004100 */
[C---:B------:R-:W-:Y:S01]  /*88e0*/  FMUL R6, R70.reuse, R6 ;  /* 0x0000000646067220 */ /* 0x040fe20000400000 */
[----:B------:R-:W-:Y:S02]  /*88f0*/  HADD2.F32 R72, -RZ, R140.H1_H1 ;  /* 0x3000008cff487230 */ /* 0x000fe40000004100 */
[C---:B------:R-:W-:Y:S01]  /*8900*/  FMUL R7, R70.reuse, R7 ;  /* 0x0000000746077220 */ /* 0x040fe20000400000 */
[----:B------:R-:W-:Y:S02]  /*8910*/  HADD2.F32 R75, -RZ, R141.H0_H0 ;  /* 0x2000008dff4b7230 */ /* 0x000fe40000004100 */
[C---:B------:R-:W-:Y:S01]  /*8920*/  FFMA R6, R73.reuse, R3, R6 ;  /* 0x0000000349067223 */ /* 0x040fe20000000006 */
[----:B------:R-:W-:Y:S02]  /*8930*/  HADD2.F32 R123, -RZ, R123.H1_H1 ;  /* 0x3000007bff7b7230 */ /* 0x000fe40000004100 */
[C---:B------:R-:W-:Y:S01]  /*8940*/  FFMA R7, R73.reuse, R72, R7 ;  /* 0x0000004849077223 */ /* 0x040fe20000000007 */
[C---:B------:R-:W-:Y:S01]  /*8950*/  FFMA R8, R73.reuse, R74, R8 ;  /* 0x0000004a49087223 */ /* 0x040fe20000000008 */
[----:B------:R-:W-:Y:S01]  /*8960*/  FFMA R9, R73, R76, R9 ;  /* 0x0000004c49097223 */ /* 0x000fe20000000009 */
[--C-:B------:R-:W-:Y:S02]  /*8970*/  HADD2.F32 R126, -RZ, R127.reuse.H0_H0 ;  /* 0x2000007fff7e7230 */ /* 0x100fe40000004100 */
[C---:B------:R-:W-:Y:S01]  /*8980*/  FMUL R10, R70.reuse, R10 ;  /* 0x0000000a460a7220 */ /* 0x040fe20000400000 */
[----:B------:R-:W-:Y:S01]  /*8990*/  F2FP.SATFINITE.E4M3.F32.PACK_AB_MERGE_C R76, R7, R6, RZ ;  /* 0x00000006074c723e */ /* 0x000fe200048070ff */
[C---:B------:R-:W-:Y:S01]  /*89a0*/  FMUL R7, R70.reuse, R20 ;  /* 0x0000001446077220 */ /* 0x040fe20000400000 */
[----:B------:R-:W-:Y:S02]  /*89b0*/  HADD2.F32 R127, -RZ, R127.H1_H1 ;  /* 0x3000007fff7f7230 */ /* 0x000fe40000004100 */
[C---:B------:R-:W-:Y:S01]  /*89c0*/  FFMA R10, R73.reuse, R75, R10 ;  /* 0x0000004b490a7223 */ /* 0x040fe2000000000a */
[----:B------:R-:W-:Y:S02]  /*89d0*/  HADD2.F32 R72, -RZ, R130.H0_H0 ;  /* 0x20000082ff487230 */ /* 0x000fe40000004100 */
[C---:B------:R-:W-:Y:S01]  /*89e0*/  FMUL R11, R70.reuse, R11 ;  /* 0x0000000b460b7220 */ /* 0x040fe20000400000 */
[--C-:B------:R-:W-:Y:S02]  /*89f0*/  HADD2.F32 R79, -RZ, R142.reuse.H0_H0 ;  /* 0x2000008eff4f7230 */ /* 0x100fe40000004100 */
[C---:B------:R-:W-:Y:S01]  /*8a00*/  FMUL R14, R70.reuse, R14 ;  /* 0x0000000e460e7220 */ /* 0x040fe20000400000 */
[----:B------:R-:W-:Y:S02]  /*8a10*/  HADD2.F32 R82, -RZ, R142.H1_H1 ;  /* 0x3000008eff527230 */ /* 0x000fe40000004100 */
[C---:B------:R-:W-:Y:S01]  /*8a20*/  FFMA R11, R73.reuse, R78, R11 ;  /* 0x0000004e490b7223 */ /* 0x040fe2000000000b */
[C---:B------:R-:W-:Y:S01]  /*8a30*/  FFMA R12, R73.reuse, R77, R12 ;  /* 0x0000004d490c7223 */ /* 0x040fe2000000000c */
[C---:B------:R-:W-:Y:S01]  /*8a40*/  FFMA R13, R73.reuse, R80, R13 ;  /* 0x00000050490d7223 */ /* 0x040fe2000000000d */
[----:B------:R-:W-:Y:S01]  /*8a50*/  FFMA R14, R73, R79, R14 ;  /* 0x0000004f490e7223 */ /* 0x000fe2000000000e */
[----:B------:R-:W-:Y:S01]  /*8a60*/  HADD2.F32 R75, -RZ, R130.H1_H1 ;  /* 0x30000082ff4b7230 */ /* 0x000fe20000004100 */
[----:B------:R-:W-:Y:S01]  /*8a70*/  F2FP.SATFINITE.E4M3.F32.PACK_AB_MERGE_C R78, R11, R10, RZ ;  /* 0x0000000a0b4e723e */ /* 0x000fe200048070ff */
[C---:B------:R-:W-:Y:S01]  /*8a80*/  FMUL R10, R70.reuse, R21 ;  /* 0x00000015460a7220 */ /* 0x040fe20000400000 */
[C---:B------:R-:W-:Y:S01]  /*8a90*/  FMUL R21, R70.reuse, R28 ;  /* 0x0000001c46157220 */ /* 0x040fe20000400000 */
        /* <DEDUP_REMOVED lines=8> */
[C---:B------:R-:W-:Y:S01]  /*8b20*/  FMUL R18, R70.reuse, R25 ;  /* 0x0000001946127220 */ /* 0x040fe20000400000 */
[----:B------:R-:W-:Y:S01]  /*8b30*/  F2FP.SATFINITE.E4M3.F32.PACK_AB_MERGE_C R14, R15, R14, RZ ;  /* 0x0000000e0f0e723e */ /* 0x000fe200048070ff */
        /* <DEDUP_REMOVED lines=8> */
[C---:B------:R-:W-:Y:S01]  /*8bc0*/  FFMA R11, R73.reuse, R88, R11 ;  /* 0x00000058490b7223 */ /* 0x040fe2000000000b */
[----:B------:R-:W-:Y:S01]  /*8bd0*/  FMUL R22, R70, R29 ;  /* 0x0000001d46167220 */ /* 0x000fe20000400000 */
        /* <DEDUP_REMOVED lines=13> */
[----:B------:R-:W-:Y:S01]  /*8cb0*/  FMUL R20, R70, R27 ;  /* 0x0000001b46147220 */ /* 0x000fe20000400000 */
[--C-:B------:R-:W-:Y:S01]  /*8cc0*/  HADD2.F32 R96, -RZ, R146.reuse.H0_H0 ;  /* 0x20000092ff607230 */ /* 0x100fe20000004100 */
[----:B------:R-:W-:Y:S01]  /*8cd0*/  F2FP.SATFINITE.E4M3.F32.PACK_AB_MERGE_C R16, R10, R7, R16 ;  /* 0x000000070a10723e */ /* 0x000fe20004807010 */
[----:B------:R-:W-:Y:S02]  /*8ce0*/  HADD2.F32 R97, -RZ, R146.H1_H1 ;  /* 0x30000092ff617230 */ /* 0x000fe40000004100 */
[C---:B------:R-:W-:Y:S01]  /*8cf0*/  FFMA R20, R73.reuse, R93, R20 ;  /* 0x0000005d49147223 */ /* 0x040fe20000000014 */
[C---:B------:R-:W-:Y:S01]  /*8d00*/  FFMA R21, R73.reuse, R94, R21 ;  /* 0x0000005e49157223 */ /* 0x040fe20000000015 */
[C---:B------:R-:W-:Y:S01]  /*8d10*/  FFMA R22, R73.reuse, R95, R22 ;  /* 0x0000005f49167223 */ /* 0x040fe20000000016 */
[C---:B------:R-:W-:Y:S01]  /*8d20*/  FMUL R23, R70.reuse, R30 ;  /* 0x0000001e46177220 */ /* 0x040fe20000400000 */
[----:B------:R-:W-:Y:S01]  /*8d30*/  FMUL R30, R70, R37 ;  /* 0x00000025461e7220 */ /* 0x000fe20000400000 */
[----:B------:R-:W-:Y:S01]  /*8d40*/  F2FP.SATFINITE.E4M3.F32.PACK_AB_MERGE_C R19, R20, R19, RZ ;  /* 0x000000131413723e */ /* 0x000fe200048070ff */
[C---:B------:R-:W-:Y:S01]  /*8d50*/  FMUL R37, R70.reuse, R44 ;  /* 0x0000002c46257220 */ /* 0x040fe20000400000 */
[C---:B------:R-:W-:Y:S01]  /*8d60*/  FFMA R23, R73.reuse, R96, R23 ;  /* 0x0000006049177223 */ /* 0x040fe20000000017 */
        /* <DEDUP_REMOVED lines=20> */
[----:B------:R-:W-:Y:S01]  /*8eb0*/  F2FP.F16.E4M3.UNPACK_B R151, R151.H1 ;  /* 0x00000097ff97723e */ /* 0x000fe200030006ff */
[----:B------:R-:W-:Y:S01]  /*8ec0*/  FMUL R38, R70, R45 ;  /* 0x0000002d46267220 */ /* 0x000fe20000400000 */
[----:B------:R-:W-:Y:S01]  /*8ed0*/  F2FP.SATFINITE.E4M3.F32.PACK_AB_MERGE_C R19, R28, R27, RZ ;  /* 0x0000001b1c13723e */ /* 0x000fe200048070ff */
[----:B------:R-:W-:Y:S01]  /*8ee0*/  FFMA R31, R73, R104, R31 ;  /* 0x00000068491f7223 */ /* 0x000fe2000000001f */
[C---:B------:R-:W-:Y:S01]  /*8ef0*/  FMUL R45, R70.reuse, R52 ;  /* 0x00000034462d7220 */ /* 0x040fe20000400000 */
[C---:B------:R-:W-:Y:S01]  /*8f00*/  FMUL R52, R70.reuse, R59 ;  /* 0x0000003b46347220 */ /* 0x040fe20000400000 */
[----:B------:R-:W-:Y:S01]  /*8f10*/  F2FP.F16.E4M3.UNPACK_B R152, R152.H1 ;  /* 0x00000098ff98723e */ /* 0x000fe200030006ff */
[C---:B------:R-:W-:Y:S01]  /*8f20*/  FMUL R59, R70.reuse, R66 ;  /* 0x00000042463b7220 */ /* 0x040fe20000400000 */
[----:B------:R-:W-:Y:S01]  /*8f30*/  F2FP.SATFINITE.E4M3.F32.PACK_AB_MERGE_C R66, R13, R12, R14 ;  /* 0x0000000c0d42723e */ /* 0x000fe2000480700e */
        /* <DEDUP_REMOVED lines=11> */
[C---:B------:R-:W-:Y:S01]  /*8ff0*/  FFMA R35, R73.reuse, R108, R35 ;  /* 0x0000006c49237223 */ /* 0x040fe20000000023 */
[C---:B------:R-:W-:Y:S01]  /*9000*/  FMUL R36, R70.reuse, R43 ;  /* 0x0000002b46247220 */ /* 0x040fe20000400000 */
[--C-:B------:R-:W-:Y:S02]  /*9010*/  HADD2.F32 R112, -RZ, R150.reuse.H0_H0 ;  /* 0x20000096ff707230 */ /* 0x100fe40000004100 */
[C---:B------:R-:W-:Y:S01]  /*9020*/  FMUL R39, R70.reuse, R46 ;  /* 0x0000002e46277220 */ /* 0x040fe20000400000 */
[----:B------:R-:W-:Y:S02]  /*9030*/  HADD2.F32 R113, -RZ, R150.H1_H1 ;  /* 0x30000096ff717230 */ /* 0x000fe40000004100 */
        /* <DEDUP_REMOVED lines=12> */
[C---:B------:R-:W-:Y:S01]  /*9100*/  FMUL R46, R70.reuse, R53 ;  /* 0x00000035462e7220 */ /* 0x040fe20000400000 */
[--C-:B------:R-:W-:Y:S02]  /*9110*/  HADD2.F32 R120, -RZ, R152.reuse.H0_H0 ;  /* 0x20000098ff787230 */ /* 0x100fe40000004100 */
[C---:B------:R-:W-:Y:S01]  /*9120*/  FMUL R50, R70.reuse, R57 ;  /* 0x0000003946327220 */ /* 0x040fe20000400000 */
[C---:B------:R-:W-:Y:S01]  /*9130*/  FMUL R51, R70.reuse, R58 ;  /* 0x0000003a46337220 */ /* 0x040fe20000400000 */
[C---:B------:R-:W-:Y:S01]  /*9140*/  FMUL R53, R70.reuse, R60 ;  /* 0x0000003c46357220 */ /* 0x040fe20000400000 */
[C---:B------:R-:W-:Y:S01]  /*9150*/  FFMA R43, R73.reuse, R116, R43 ;  /* 0x00000074492b7223 */ /* 0x040fe2000000002b */
[----:B------:R-:W-:Y:S02]  /*9160*/  HADD2.F32 R121, -RZ, R152.H1_H1 ;  /* 0x30000098ff797230 */ /* 0x000fe40000004100 */
[C---:B------:R-:W-:Y:S01]  /*9170*/  FMUL R47, R70.reuse, R54 ;  /* 0x00000036462f7220 */ /* 0x040fe20000400000 */
[C---:B------:R-:W-:Y:S01]  /*9180*/  FMUL R57, R70.reuse, R64 ;  /* 0x0000004046397220 */ /* 0x040fe20000400000 */
[C---:B------:R-:W-:Y:S01]  /*9190*/  FMUL R58, R70.reuse, R65 ;  /* 0x00000041463a7220 */ /* 0x040fe20000400000 */
[C---:B------:R-:W-:Y:S01]  /*91a0*/  FMUL R60, R70.reuse, R67 ;  /* 0x00000043463c7220 */ /* 0x040fe20000400000 */
[----:B------:R-:W-:Y:S01]  /*91b0*/  FFMA R44, R73, R117, R44 ;  /* 0x00000075492c7223 */ /* 0x000fe2000000002c */
[C---:B------:R-:W-:Y:S01]  /*91c0*/  FMUL R48, R70.reuse, R55 ;  /* 0x0000003746307220 */ /* 0x040fe20000400000 */
[----:B------:R-:W-:Y:S01]  /*91d0*/  F2FP.SATFINITE.E4M3.F32.PACK_AB_MERGE_C R64, R5, R4, R76 ;  /* 0x000000040540723e */ /* 0x000fe2000480704c */
[----:B------:R-:W-:Y:S01]  /*91e0*/  FFMA R45, R73, R118, R45 ;  /* 0x00000076492d7223 */ /* 0x000fe2000000002d */
[----:B------:R-:W-:Y:S01]  /*91f0*/  F2FP.SATFINITE.E4M3.F32.PACK_AB_MERGE_C R65, R9, R8, R78 ;  /* 0x000000080941723e */ /* 0x000fe2000480704e */
[----:B------:R-:W-:Y:S01]  /*9200*/  FMUL R49, R70, R56 ;  /* 0x0000003846317220 */ /* 0x000fe20000400000 */
[----:B------:R-:W-:Y:S01]  /*9210*/  F2FP.SATFINITE.E4M3.F32.PACK_AB_MERGE_C R67, R2, R0, R3 ;  /* 0x000000000243723e */ /* 0x000fe20004807003 */
[C---:B------:R-:W-:Y:S01]  /*9220*/  FFMA R46, R73.reuse, R119, R46 ;  /* 0x00000077492e7223 */ /* 0x040fe2000000002e */
[----:B------:R-:W-:Y:S01]  /*9230*/  F2FP.F16.E4M3.UNPACK_B R154, R154.H1 ;  /* 0x0000009aff9a723e */ /* 0x000fe200030006ff */
[--C-:B------:R-:W-:Y:S02]  /*9240*/  HADD2.F32 R124, -RZ, R153.reuse.H0_H0 ;  /* 0x20000099ff7c7230 */ /* 0x100fe40000004100 */
[C---:B------:R-:W-:Y:S01]  /*9250*/  FFMA R47, R73.reuse, R120, R47 ;  /* 0x00000078492f7223 */ /* 0x040fe2000000002f */
[----:B------:R1:W-:Y:S01]  /*9260*/  STS.128 [R137+UR44+0x6200], R64 ;  /* 0x0062004089007988 */ /* 0x0003e20008000c2c */
[----:B------:R-:W-:Y:S02]  /*9270*/  HADD2.F32 R125, -RZ, R153.H1_H1 ;  /* 0x30000099ff7d7230 */ /* 0x000fe40000004100 */
[C---:B------:R-:W-:Y:S01]  /*9280*/  FFMA R48, R73.reuse, R121, R48 ;  /* 0x0000007949307223 */ /* 0x040fe20000000030 */
[C---:B------:R-:W-:Y:S01]  /*9290*/  FFMA R49, R73.reuse, R122, R49 ;  /* 0x0000007a49317223 */ /* 0x040fe20000000031 */
[----:B------:R-:W-:Y:S01]  /*92a0*/  F2FP.F16.E4M3.UNPACK_B R155, R155.H1 ;  /* 0x0000009bff9b723e */ /* 0x000fe200030006ff */
[C---:B------:R-:W-:Y:S01]  /*92b0*/  FFMA R50, R73.reuse, R123, R50 ;  /* 0x0000007b49327223 */ /* 0x040fe20000000032 */
[----:B------:R-:W-:Y:S01]  /*92c0*/  FMUL R54, R70, R61 ;  /* 0x0000003d46367220 */ /* 0x000fe20000400000 */
[--C-:B------:R-:W-:Y:S01]  /*92d0*/  HADD2.F32 R128, -RZ, R154.reuse.H0_H0 ;  /* 0x2000009aff807230 */ /* 0x100fe20000004100 */
[----:B------:R1:W-:Y:S01]  /*92e0*/  STS.128 [R179+0x6010], R16 ;  /* 0x00601010b3007388 */ /* 0x0003e20000000c00 */
[----:B------:R-:W-:Y:S01]  /*92f0*/  F2FP.SATFINITE.E4M3.F32.PACK_AB_MERGE_C R35, R36, R35, RZ ;  /* 0x000000232423723e */ /* 0x000fe200048070ff */
[C---:B------:R-:W-:Y:S01]  /*9300*/  FFMA R51, R73.reuse, R124, R51 ;  /* 0x0000007c49337223 */ /* 0x040fe20000000033 */
[----:B------:R-:W-:Y:S01]  /*9310*/  F2FP.SATFINITE.E4M3.F32.PACK_AB_MERGE_C R39, R40, R39, RZ ;  /* 0x000000272827723e */ /* 0x000fe200048070ff */
[----:B------:R-:W-:Y:S02]  /*9320*/  HADD2.F32 R129, -RZ, R154.H1_H1 ;  /* 0x3000009aff817230 */ /* 0x000fe40000004100 */
[C---:B------:R-:W-:Y:S01]  /*9330*/  FMUL R55, R70.reuse, R62 ;  /* 0x0000003e46377220 */ /* 0x040fe20000400000 */
[C---:B------:R-:W-:Y:S01]  /*9340*/  FFMA R52, R73.reuse, R125, R52 ;  /* 0x0000007d49347223 */ /* 0x040fe20000000034 */
[----:B------:R-:W-:Y:S01]  /*9350*/  FMUL R56, R70, R63 ;  /* 0x0000003f46387220 */ /* 0x000fe20000400000 */
[C---:B------:R-:W-:Y:S01]  /*9360*/  FFMA R53, R73.reuse, R126, R53 ;  /* 0x0000007e49357223 */ /* 0x040fe20000000035 */
[C---:B------:R-:W-:Y:S01]  /*9370*/  FFMA R54, R73.reuse, R127, R54 ;  /* 0x0000007f49367223 */ /* 0x040fe20000000036 */
[--C-:B------:R-:W-:Y:S02]  /*9380*/  HADD2.F32 R74, -RZ, R155.reuse.H0_H0 ;  /* 0x2000009bff4a7230 */ /* 0x100fe40000004100 */
[C---:B------:R-:W-:Y:S01]  /*9390*/  FFMA R55, R73.reuse, R128, R55 ;  /* 0x0000008049377223 */ /* 0x040fe20000000037 */
[----:B------:R-:W-:Y:S02]  /*93a0*/  HADD2.F32 R131, -RZ, R155.H1_H1 ;  /* 0x3000009bff837230 */ /* 0x000fe40000004100 */
[C---:B------:R-:W-:Y:S01]  /*93b0*/  FFMA R56, R73.reuse, R129, R56 ;  /* 0x0000008149387223 */ /* 0x040fe20000000038 */
[----:B------:R-:W-:Y:S01]  /*93c0*/  F2FP.SATFINITE.E4M3.F32.PACK_AB_MERGE_C R43, R44, R43, RZ ;  /* 0x0000002b2c2b723e */ /* 0x000fe200048070ff */
[C---:B------:R-:W-:Y:S01]  /*93d0*/  FFMA R57, R73.reuse, R72, R57 ;  /* 0x0000004849397223 */ /* 0x040fe20000000039 */
[C---:B------:R-:W-:Y:S01]  /*93e0*/  FFMA R58, R73.reuse, R75, R58 ;  /* 0x0000004b493a7223 */ /* 0x040fe2000000003a */
[C---:B------:R-:W-:Y:S01]  /*93f0*/  FFMA R59, R73.reuse, R74, R59 ;  /* 0x0000004a493b7223 */ /* 0x040fe2000000003b */
[----:B------:R-:W-:Y:S01]  /*9400*/  F2FP.SATFINITE.E4M3.F32.PACK_AB_MERGE_C R33, R34, R33, R35 ;  /* 0x000000212221723e */ /* 0x000fe20004807023 */
[----:B------:R-:W-:Y:S01]  /*9410*/  FFMA R60, R73, R131, R60 ;  /* 0x00000083493c7223 */ /* 0x000fe2000000003c */
[----:B------:R-:W-:Y:S02]  /*9420*/  F2FP.SATFINITE.E4M3.F32.PACK_AB_MERGE_C R32, R30, R29, R32 ;  /* 0x0000001d1e20723e */ /* 0x000fe40004807020 */
        /* <DEDUP_REMOVED lines=11> */
[----:B------:R-:W-:Y:S03]  /*94e0*/  IADD3 R68, PT, PT, R68, 0x1, RZ ;  /* 0x0000000144447810 */ /* 0x000fe60007ffe0ff */
        /* <DEDUP_REMOVED lines=10> */
[----:B------:R-:W-:Y:S02]  /*9590*/  UIADD3 UR9, UPT, UPT, UR49, 0x40, URZ ;  /* 0x0000004031097890 */ /* 0x000fe4000fffe0ff */
[----:B------:R-:W-:Y:S01]  /*95a0*/  UIADD3 UR8, UPT, UPT, UR44, 0x6200, URZ ;  /* 0x000062002c087890 */ /* 0x000fe2000fffe0ff */
[----:B------:R-:W-:Y:S01]  /*95b0*/  UMOV UR10, UR50 ;  /* 0x00000032000a7c82 */ /* 0x000fe20008000000 */
[----:B------:R-:W-:Y:S01]  /*95c0*/  UMOV UR11, UR36 ;  /* 0x00000024000b7c82 */ /* 0x000fe20008000000 */
[----:B--2---:R-:W-:Y:S04]  /*95d0*/  UIADD3 UR4, UP0, UPT, UR6, 0x680, URZ ;  /* 0x0000068006047890 */ /* 0x004fe8000ff1e0ff */
[----:B------:R-:W-:Y:S09]  /*95e0*/  UIADD3.X UR5, UPT, UPT, URZ, UR7, URZ, UP0, !UPT ;  /* 0x00000007ff057290 */ /* 0x000ff200087fe4ff */
[----:B------:R2:W-:Y:S01]  /*95f0*/  UTMASTG.3D [UR8], [UR4] ;  /* 0x00000008040073b5 */ /* 0x0005e20008010000 */
[----:B------:R0:W-:Y:S01]  /*9600*/  UTMACMDFLUSH ;  /* 0x00000000000079b7 */ /* 0x0001e20000000000 */
[----:B--2---:R-:W-:Y:S04]  /*9610*/  DEPBAR.LE SB0, 0x1 ;  /* 0x000080400000791a */ /* 0x004fe80000000000 */
.L_x_135:
[----:B------:R-:W-:Y:S05]  /*9620*/  BSYNC.RECONVERGENT B0 ;  /* 0x0000000000007941 */ /* 0x000fea0003800200 */
.L_x_134:
[----:B------:R-:W-:Y:S01]  /*9630*/  BAR.SYNC.DEFER_BLOCKING 0x1, 0x80 ;  /* 0x0042000000007b1d */ /* 0x000fe20000010000 */
[----:B------:R-:W-:Y:S01]  /*9640*/  ISETP.NE.AND P0, PT, R162, 0x2, PT ;  /* 0x00000002a200780c */ /* 0x000fe20003f05270 */
[----:B------:R-:W-:Y:S01]  /*9650*/  UISETP.NE.AND UP0, UPT, UR45, URZ, UPT ;  /* 0x000000ff2d00728c */ /* 0x000fe2000bf05270 */
[----:B------:R-:W-:Y:S01]  /*9660*/  ISETP.NE.AND P1, PT, R68, 0x4, PT ;  /* 0x000000044400780c */ /* 0x000fe20003f25270 */
[----:B------:R-:W-:Y:S01]  /*9670*/  UIADD3 UR32, UPT, UPT, UR37, UR62, URZ ;  /* 0x0000003e25207290 */ /* 0x000fe2000fffe0ff */
[----:B------:R-:W-:Y:S01]  /*9680*/  SEL R0, RZ, 0x1, P0 ;  /* 0x00000001ff007807 */ /* 0x000fe20000000000 */
[----:B------:R-:W-:Y:S01]  /*9690*/  UIADD3 UR20, UPT, UPT, UR38, UR59, URZ ;  /* 0x0000003b26147290 */ /* 0x000fe2000fffe0ff */
[----:B------:R-:W-:Y:S02]  /*96a0*/  SEL R3, RZ, 0x1, P1 ;  /* 0x00000001ff037807 */ /* 0x000fe40000800000 */
[----:B------:R-:W-:Y:S02]  /*96b0*/  LOP3.LUT R167, R167, R0, RZ, 0x3c, !PT ;  /* 0x00000000a7a77212 */ /* 0x000fe400078e3cff */
[----:B------:R-:W-:Y:S02]  /*96c0*/  LOP3.LUT R168, R168, R3, RZ, 0x3c, !PT ;  /* 0x00000003a8a87212 */ /* 0x000fe400078e3cff */
[----:B------:R-:W-:Y:S02]  /*96d0*/  SEL R162, R162, RZ, P0 ;  /* 0x000000ffa2a27207 */ /* 0x000fe40000000000 */
[----:B------:R-:W-:Y:S01]  /*96e0*/  SEL R68, R68, RZ, P1 ;  /* 0x000000ff44447207 */ /* 0x000fe20000800000 */
[----:B------:R-:W-:Y:S01]  /*96f0*/  UMOV UR36, UR58 ;  /* 0x0000003a00247c82 */ /* 0x000fe20008000000 */
[----:B------:R-:W-:Y:S05]  /*9700*/  BRA.U UP0, `(.L_x_136) ;  /* 0xffffffc500647547 */ /* 0x000fea000b83ffff */
[----:B------:R-:W-:Y:S05]  /*9710*/  EXIT ;  /* 0x000000000000794d */ /* 0x000fea0003800000 */
.L_x_25:
[----:B--2---:R2:W3:Y:S02]  /*9720*/  SYNCS.PHASECHK.TRANS64.TRYWAIT P0, [R0+URZ+0x1a0], R3 ;  /* 0x0001a003000075a7 */ /* 0x0044e400080011ff */
[----:B---3--:R-:W-:Y:S05]  /*9730*/  @!P0 NANOSLEEP.SYNCS 0x989680 ;  /* 0x009896800000895d */ /* 0x008fea0003900000 */
[----:B------:R-:W3:Y:S02]  /*9740*/  @!P0 SYNCS.PHASECHK.TRANS64 P0, [R0+URZ+0x1a0], R3 ;  /* 0x0001a003000085a7 */ /* 0x000ee400080010ff */
[----:B---3--:R-:W-:Y:S05]  /*9750*/  @!P0 BRA `(.L_x_25) ;  /* 0xfffffffc00f08947 */ /* 0x008fea000383ffff */
[----:B------:R-:W-:Y:S05]  /*9760*/  BRA `(.L_x_137) ;  /* 0xffffff8400247947 */ /* 0x000fea000383ffff */
.L_x_28:
[----:B--2---:R-:W-:-:S07]  /*9770*/  MOV R0, UR33 ;  /* 0x0000002100007c02 */ /* 0x004fce0008000f00 */
.L_x_138:
[----:B--2---:R2:W3:Y:S02]  /*9780*/  SYNCS.PHASECHK.TRANS64.TRYWAIT P0, [R0+URZ+0x80], R3 ;  /* 0x00008003000075a7 */ /* 0x0044e400080011ff */
[----:B---3--:R-:W-:Y:S05]  /*9790*/  @!P0 NANOSLEEP.SYNCS 0x989680 ;  /* 0x009896800000895d */ /* 0x008fea0003900000 */
[----:B------:R-:W3:Y:S02]  /*97a0*/  @!P0 SYNCS.PHASECHK.TRANS64 P0, [R0+URZ+0x80], R3 ;  /* 0x00008003000085a7 */ /* 0x000ee400080010ff */
[----:B---3--:R-:W-:Y:S05]  /*97b0*/  @!P0 BRA `(.L_x_138) ;  /* 0xfffffffc00f08947 */ /* 0x008fea000383ffff */
[----:B------:R-:W-:Y:S05]  /*97c0*/  BRA `(.L_x_27) ;  /* 0xffffff8400747947 */ /* 0x000fea000383ffff */
.L_x_35:
[----:B-1----:R-:W-:-:S07]  /*97d0*/  MOV R0, UR9 ;  /* 0x0000000900007c02 */ /* 0x002fce0008000f00 */
.L_x_139:
[----:B-1----:R1:W2:Y:S02]  /*97e0*/  SYNCS.PHASECHK.TRANS64.TRYWAIT P0, [R0+URZ+0x80], R3 ;  /* 0x00008003000075a7 */ /* 0x0022a400080011ff */
[----:B--2---:R-:W-:Y:S05]  /*97f0*/  @!P0 NANOSLEEP.SYNCS 0x989680 ;  /* 0x009896800000895d */ /* 0x004fea0003900000 */
[----:B------:R-:W2:Y:S02]  /*9800*/  @!P0 SYNCS.PHASECHK.TRANS64 P0, [R0+URZ+0x80], R3 ;  /* 0x00008003000085a7 */ /* 0x000ea400080010ff */
[----:B--2---:R-:W-:Y:S05]  /*9810*/  @!P0 BRA `(.L_x_139) ;  /* 0xfffffffc00f08947 */ /* 0x004fea000383ffff */
[----:B------:R-:W-:Y:S05]  /*9820*/  BRA `(.L_x_34) ;  /* 0xffffff8800347947 */ /* 0x000fea000383ffff */
.L_x_40:
[----:B-1----:R1:W2:Y:S02]  /*9830*/  SYNCS.PHASECHK.TRANS64.TRYWAIT P0, [R3+URZ+0x130], R0 ;  /* 0x00013000030075a7 */ /* 0x0022a400080011ff */
[----:B--2---:R-:W-:Y:S05]  /*9840*/  @!P0 NANOSLEEP.SYNCS 0x989680 ;  /* 0x009896800000895d */ /* 0x004fea0003900000 */
[----:B------:R-:W2:Y:S02]  /*9850*/  @!P0 SYNCS.PHASECHK.TRANS64 P0, [R3+URZ+0x130], R0 ;  /* 0x00013000030085a7 */ /* 0x000ea400080010ff */
[----:B--2---:R-:W-:Y:S05]  /*9860*/  @!P0 BRA `(.L_x_40) ;  /* 0xfffffffc00f08947 */ /* 0x004fea000383ffff */
[----:B------:R-:W-:Y:S05]  /*9870*/  BRA `(.L_x_140) ;  /* 0xffffff8800d87947 */ /* 0x000fea000383ffff */
.L_x_44:
[----:B-1----:R-:W-:-:S07]  /*9880*/  MOV R0, UR4 ;  /* 0x0000000400007c02 */ /* 0x002fce0008000f00 */
.L_x_141:
[----:B-1----:R1:W2:Y:S02]  /*9890*/  SYNCS.PHASECHK.TRANS64.TRYWAIT P0, [R0+URZ], R3 ;  /* 0x00000003000075a7 */ /* 0x0022a400080011ff */
[----:B--2---:R-:W-:Y:S05]  /*98a0*/  @!P0 NANOSLEEP.SYNCS 0x989680 ;  /* 0x009896800000895d */ /* 0x004fea0003900000 */
[----:B------:R-:W2:Y:S02]  /*98b0*/  @!P0 SYNCS.PHASECHK.TRANS64 P0, [R0+URZ], R3 ;  /* 0x00000003000085a7 */ /* 0x000ea400080010ff */
[----:B--2---:R-:W-:Y:S05]  /*98c0*/  @!P0 BRA `(.L_x_141) ;  /* 0xfffffffc00f08947 */ /* 0x004fea000383ffff */
[----:B------:R-:W-:Y:S05]  /*98d0*/  BRA `(.L_x_142) ;  /* 0xffffff90007c7947 */ /* 0x000fea000383ffff */
.L_x_45:
[----:B------:R-:W-:-:S07]  /*98e0*/  MOV R0, UR5 ;  /* 0x0000000500007c02 */ /* 0x000fce0008000f00 */
.L_x_143:
[----:B-1----:R1:W2:Y:S02]  /*98f0*/  SYNCS.PHASECHK.TRANS64.TRYWAIT P0, [R0+URZ], R3 ;  /* 0x00000003000075a7 */ /* 0x0022a400080011ff */
[----:B--2---:R-:W-:Y:S05]  /*9900*/  @!P0 NANOSLEEP.SYNCS 0x989680 ;  /* 0x009896800000895d */ /* 0x004fea0003900000 */
[----:B------:R-:W2:Y:S02]  /*9910*/  @!P0 SYNCS.PHASECHK.TRANS64 P0, [R0+URZ], R3 ;  /* 0x00000003000085a7 */ /* 0x000ea400080010ff */
[----:B--2---:R-:W-:Y:S05]  /*9920*/  @!P0 BRA `(.L_x_143) ;  /* 0xfffffffc00f08947 */ /* 0x004fea000383ffff */
[----:B------:R-:W-:Y:S05]  /*9930*/  BRA `(.L_x_144) ;  /* 0xffffff9000887947 */ /* 0x000fea000383ffff */
.L_x_46:
[----:B------:R-:W-:-:S07]  /*9940*/  MOV R0, UR5 ;  /* 0x0000000500007c02 */ /* 0x000fce0008000f00 */
.L_x_145:
[----:B-1----:R1:W2:Y:S02]  /*9950*/  SYNCS.PHASECHK.TRANS64.TRYWAIT P0, [R0+URZ], R3 ;  /* 0x00000003000075a7 */ /* 0x0022a400080011ff */
[----:B--2---:R-:W-:Y:S05]  /*9960*/  @!P0 NANOSLEEP.SYNCS 0x989680 ;  /* 0x009896800000895d */ /* 0x004fea0003900000 */
[----:B------:R-:W2:Y:S02]  /*9970*/  @!P0 SYNCS.PHASECHK.TRANS64 P0, [R0+URZ], R3 ;  /* 0x00000003000085a7 */ /* 0x000ea400080010ff */
[----:B--2---:R-:W-:Y:S05]  /*9980*/  @!P0 BRA `(.L_x_145) ;  /* 0xfffffffc00f08947 */ /* 0x004fea000383ffff */
[----:B------:R-:W-:Y:S05]  /*9990*/  BRA `(.L_x_146) ;  /* 0xffffff9000947947 */ /* 0x000fea000383ffff */
.L_x_47:
[----:B------:R-:W-:-:S07]  /*99a0*/  MOV R0, UR5 ;  /* 0x0000000500007c02 */ /* 0x000fce0008000f00 */
.L_x_147:
[----:B-1----:R1:W2:Y:S02]  /*99b0*/  SYNCS.PHASECHK.TRANS64.TRYWAIT P0, [R0+URZ], R3 ;  /* 0x00000003000075a7 */ /* 0x0022a400080011ff */
[----:B--2---:R-:W-:Y:S05]  /*99c0*/  @!P0 NANOSLEEP.SYNCS 0x989680 ;  /* 0x009896800000895d */ /* 0x004fea0003900000 */
[----:B------:R-:W2:Y:S02]  /*99d0*/  @!P0 SYNCS.PHASECHK.TRANS64 P0, [R0+URZ], R3 ;  /* 0x00000003000085a7 */ /* 0x000ea400080010ff */
[----:B--2---:R-:W-:Y:S05]  /*99e0*/  @!P0 BRA `(.L_x_147) ;  /* 0xfffffffc00f08947 */ /* 0x004fea000383ffff */
[----:B------:R-:W-:Y:S05]  /*99f0*/  BRA `(.L_x_148) ;  /* 0xffffff9000a07947 */ /* 0x000fea000383ffff */
.L_x_48:
[----:B------:R-:W-:-:S07]  /*9a00*/  MOV R0, UR5 ;  /* 0x0000000500007c02 */ /* 0x000fce0008000f00 */
.L_x_149:
[----:B-1----:R1:W2:Y:S02]  /*9a10*/  SYNCS.PHASECHK.TRANS64.TRYWAIT P0, [R0+URZ], R3 ;  /* 0x00000003000075a7 */ /* 0x0022a400080011ff */
[----:B--2---:R-:W-:Y:S05]  /*9a20*/  @!P0 NANOSLEEP.SYNCS 0x989680 ;  /* 0x009896800000895d */ /* 0x004fea0003900000 */
[----:B------:R-:W2:Y:S02]  /*9a30*/  @!P0 SYNCS.PHASECHK.TRANS64 P0, [R0+URZ], R3 ;  /* 0x00000003000085a7 */ /* 0x000ea400080010ff */
[----:B--2---:R-:W-:Y:S05]  /*9a40*/  @!P0 BRA `(.L_x_149) ;  /* 0xfffffffc00f08947 */ /* 0x004fea000383ffff */
[----:B------:R-:W-:Y:S05]  /*9a50*/  BRA `(.L_x_150) ;  /* 0xffffff9000ac7947 */ /* 0x000fea000383ffff */
.L_x_49:
[----:B------:R-:W-:-:S07]  /*9a60*/  MOV R0, UR5 ;  /* 0x0000000500007c02 */ /* 0x000fce0008000f00 */
.L_x_151:
[----:B-1----:R1:W2:Y:S02]  /*9a70*/  SYNCS.PHASECHK.TRANS64.TRYWAIT P0, [R0+URZ], R3 ;  /* 0x00000003000075a7 */ /* 0x0022a400080011ff */
[----:B--2---:R-:W-:Y:S05]  /*9a80*/  @!P0 NANOSLEEP.SYNCS 0x989680 ;  /* 0x009896800000895d */ /* 0x004fea0003900000 */
[----:B------:R-:W2:Y:S02]  /*9a90*/  @!P0 SYNCS.PHASECHK.TRANS64 P0, [R0+URZ], R3 ;  /* 0x00000003000085a7 */ /* 0x000ea400080010ff */
[----:B--2---:R-:W-:Y:S05]  /*9aa0*/  @!P0 BRA `(.L_x_151) ;  /* 0xfffffffc00f08947 */ /* 0x004fea000383ffff */
[----:B------:R-:W-:Y:S05]  /*9ab0*/  BRA `(.L_x_152) ;  /* 0xffffff9000b87947 */ /* 0x000fea000383ffff */
.L_x_50:
[----:B------:R-:W-:-:S07]  /*9ac0*/  MOV R0, UR5 ;  /* 0x0000000500007c02 */ /* 0x000fce0008000f00 */
.L_x_153:
[----:B-1----:R1:W2:Y:S02]  /*9ad0*/  SYNCS.PHASECHK.TRANS64.TRYWAIT P0, [R0+URZ], R3 ;  /* 0x00000003000075a7 */ /* 0x0022a400080011ff */
[----:B--2---:R-:W-:Y:S05]  /*9ae0*/  @!P0 NANOSLEEP.SYNCS 0x989680 ;  /* 0x009896800000895d */ /* 0x004fea0003900000 */
[----:B------:R-:W2:Y:S02]  /*9af0*/  @!P0 SYNCS.PHASECHK.TRANS64 P0, [R0+URZ], R3 ;  /* 0x00000003000085a7 */ /* 0x000ea400080010ff */
[----:B--2---:R-:W-:Y:S05]  /*9b00*/  @!P0 BRA `(.L_x_153) ;  /* 0xfffffffc00f08947 */ /* 0x004fea000383ffff */
[----:B------:R-:W-:Y:S05]  /*9b10*/  BRA `(.L_x_154) ;  /* 0xffffff9000c47947 */ /* 0x000fea000383ffff */
.L_x_51:
[----:B------:R-:W-:-:S07]  /*9b20*/  MOV R0, UR5 ;  /* 0x0000000500007c02 */ /* 0x000fce0008000f00 */
.L_x_155:
[----:B-1----:R1:W2:Y:S02]  /*9b30*/  SYNCS.PHASECHK.TRANS64.TRYWAIT P0, [R0+URZ], R3 ;  /* 0x00000003000075a7 */ /* 0x0022a400080011ff */
[----:B--2---:R-:W-:Y:S05]  /*9b40*/  @!P0 NANOSLEEP.SYNCS 0x989680 ;  /* 0x009896800000895d */ /* 0x004fea0003900000 */
[----:B------:R-:W2:Y:S02]  /*9b50*/  @!P0 SYNCS.PHASECHK.TRANS64 P0, [R0+URZ], R3 ;  /* 0x00000003000085a7 */ /* 0x000ea400080010ff */
[----:B--2---:R-:W-:Y:S05]  /*9b60*/  @!P0 BRA `(.L_x_155) ;  /* 0xfffffffc00f08947 */ /* 0x004fea000383ffff */
[----:B------:R-:W-:Y:S05]  /*9b70*/  BRA `(.L_x_156) ;  /* 0xffffff9000d07947 */ /* 0x000fea000383ffff */
.L_x_52:
[----:B------:R-:W-:-:S07]  /*9b80*/  MOV R0, UR5 ;  /* 0x0000000500007c02 */ /* 0x000fce0008000f00 */
.L_x_157:
[----:B-1----:R1:W2:Y:S02]  /*9b90*/  SYNCS.PHASECHK.TRANS64.TRYWAIT P0, [R0+URZ], R3 ;  /* 0x00000003000075a7 */ /* 0x0022a400080011ff */
[----:B--2---:R-:W-:Y:S05]  /*9ba0*/  @!P0 NANOSLEEP.SYNCS 0x989680 ;  /* 0x009896800000895d */ /* 0x004fea0003900000 */
[----:B------:R-:W2:Y:S02]  /*9bb0*/  @!P0 SYNCS.PHASECHK.TRANS64 P0, [R0+URZ], R3 ;  /* 0x00000003000085a7 */ /* 0x000ea400080010ff */
[----:B--2---:R-:W-:Y:S05]  /*9bc0*/  @!P0 BRA `(.L_x_157) ;  /* 0xfffffffc00f08947 */ /* 0x004fea000383ffff */
[----:B------:R-:W-:Y:S05]  /*9bd0*/  BRA `(.L_x_158) ;  /* 0xffffff9000dc7947 */ /* 0x000fea000383ffff */
.L_x_53:
[----:B------:R-:W-:-:S07]  /*9be0*/  MOV R0, UR5 ;  /* 0x0000000500007c02 */ /* 0x000fce0008000f00 */
.L_x_159:
[----:B-1----:R1:W2:Y:S02]  /*9bf0*/  SYNCS.PHASECHK.TRANS64.TRYWAIT P0, [R0+URZ], R3 ;  /* 0x00000003000075a7 */ /* 0x0022a400080011ff */
[----:B--2---:R-:W-:Y:S05]  /*9c00*/  @!P0 NANOSLEEP.SYNCS 0x989680 ;  /* 0x009896800000895d */ /* 0x004fea0003900000 */
[----:B------:R-:W2:Y:S02]  /*9c10*/  @!P0 SYNCS.PHASECHK.TRANS64 P0, [R0+URZ], R3 ;  /* 0x00000003000085a7 */ /* 0x000ea400080010ff */
[----:B--2---:R-:W-:Y:S05]  /*9c20*/  @!P0 BRA `(.L_x_159) ;  /* 0xfffffffc00f08947 */ /* 0x004fea000383ffff */
[----:B------:R-:W-:Y:S05]  /*9c30*/  BRA `(.L_x_160) ;  /* 0xffffff9000e87947 */ /* 0x000fea000383ffff */
.L_x_54:
[----:B------:R-:W-:-:S07]  /*9c40*/  MOV R0, UR5 ;  /* 0x0000000500007c02 */ /* 0x000fce0008000f00 */
.L_x_161:
[----:B-1----:R1:W2:Y:S02]  /*9c50*/  SYNCS.PHASECHK.TRANS64.TRYWAIT P0, [R0+URZ], R3 ;  /* 0x00000003000075a7 */ /* 0x0022a400080011ff */
[----:B--2---:R-:W-:Y:S05]  /*9c60*/  @!P0 NANOSLEEP.SYNCS 0x989680 ;  /* 0x009896800000895d */ /* 0x004fea0003900000 */
[----:B------:R-:W2:Y:S02]  /*9c70*/  @!P0 SYNCS.PHASECHK.TRANS64 P0, [R0+URZ], R3 ;  /* 0x00000003000085a7 */ /* 0x000ea400080010ff */
[----:B--2---:R-:W-:Y:S05]  /*9c80*/  @!P0 BRA `(.L_x_161) ;  /* 0xfffffffc00f08947 */ /* 0x004fea000383ffff */
[----:B------:R-:W-:Y:S05]  /*9c90*/  BRA `(.L_x_162) ;  /* 0xffffff9000f47947 */ /* 0x000fea000383ffff */
.L_x_55:
[----:B------:R-:W-:-:S07]  /*9ca0*/  MOV R0, UR5 ;  /* 0x0000000500007c02 */ /* 0x000fce0008000f00 */
.L_x_163:
[----:B-1----:R1:W2:Y:S02]  /*9cb0*/  SYNCS.PHASECHK.TRANS64.TRYWAIT P0, [R0+URZ], R3 ;  /* 0x00000003000075a7 */ /* 0x0022a400080011ff */
[----:B--2---:R-:W-:Y:S05]  /*9cc0*/  @!P0 NANOSLEEP.SYNCS 0x989680 ;  /* 0x009896800000895d */ /* 0x004fea0003900000 */
[----:B------:R-:W2:Y:S02]  /*9cd0*/  @!P0 SYNCS.PHASECHK.TRANS64 P0, [R0+URZ], R3 ;  /* 0x00000003000085a7 */ /* 0x000ea400080010ff */
[----:B--2---:R-:W-:Y:S05]  /*9ce0*/  @!P0 BRA `(.L_x_163) ;  /* 0xfffffffc00f08947 */ /* 0x004fea000383ffff */
[----:B------:R-:W-:Y:S05]  /*9cf0*/  BRA `(.L_x_164) ;  /* 0xffffff9400007947 */ /* 0x000fea000383ffff */
.L_x_56:
[----:B------:R-:W-:-:S07]  /*9d00*/  MOV R0, UR5 ;  /* 0x0000000500007c02 */ /* 0x000fce0008000f00 */
.L_x_165:
[----:B-1----:R1:W2:Y:S02]  /*9d10*/  SYNCS.PHASECHK.TRANS64.TRYWAIT P0, [R0+URZ], R3 ;  /* 0x00000003000075a7 */ /* 0x0022a400080011ff */
[----:B--2---:R-:W-:Y:S05]  /*9d20*/  @!P0 NANOSLEEP.SYNCS 0x989680 ;  /* 0x009896800000895d */ /* 0x004fea0003900000 */
[----:B------:R-:W2:Y:S02]  /*9d30*/  @!P0 SYNCS.PHASECHK.TRANS64 P0, [R0+URZ], R3 ;  /* 0x00000003000085a7 */ /* 0x000ea400080010ff */
[----:B--2---:R-:W-:Y:S05]  /*9d40*/  @!P0 BRA `(.L_x_165) ;  /* 0xfffffffc00f08947 */ /* 0x004fea000383ffff */
[----:B------:R-:W-:Y:S05]  /*9d50*/  BRA `(.L_x_166) ;  /* 0xffffff94000c7947 */ /* 0x000fea000383ffff */
.L_x_57:
[----:B------:R-:W-:-:S07]  /*9d60*/  MOV R0, UR5 ;  /* 0x0000000500007c02 */ /* 0x000fce0008000f00 */
.L_x_167:
[----:B-1----:R1:W2:Y:S02]  /*9d70*/  SYNCS.PHASECHK.TRANS64.TRYWAIT P0, [R0+URZ], R3 ;  /* 0x00000003000075a7 */ /* 0x0022a400080011ff */
[----:B--2---:R-:W-:Y:S05]  /*9d80*/  @!P0 NANOSLEEP.SYNCS 0x989680 ;  /* 0x009896800000895d */ /* 0x004fea0003900000 */
[----:B------:R-:W2:Y:S02]  /*9d90*/  @!P0 SYNCS.PHASECHK.TRANS64 P0, [R0+URZ], R3 ;  /* 0x00000003000085a7 */ /* 0x000ea400080010ff */
[----:B--2---:R-:W-:Y:S05]  /*9da0*/  @!P0 BRA `(.L_x_167) ;  /* 0xfffffffc00f08947 */ /* 0x004fea000383ffff */
[----:B------:R-:W-:Y:S05]  /*9db0*/  BRA `(.L_x_168) ;  /* 0xffffff9400187947 */ /* 0x000fea000383ffff */
.L_x_58:
[----:B------:R-:W-:-:S07]  /*9dc0*/  MOV R0, UR5 ;  /* 0x0000000500007c02 */ /* 0x000fce0008000f00 */
.L_x_169:
[----:B-1----:R1:W2:Y:S02]  /*9dd0*/  SYNCS.PHASECHK.TRANS64.TRYWAIT P0, [R0+URZ], R3 ;  /* 0x00000003000075a7 */ /* 0x0022a400080011ff */
[----:B--2---:R-:W-:Y:S05]  /*9de0*/  @!P0 NANOSLEEP.SYNCS 0x989680 ;  /* 0x009896800000895d */ /* 0x004fea0003900000 */
[----:B------:R-:W2:Y:S02]  /*9df0*/  @!P0 SYNCS.PHASECHK.TRANS64 P0, [R0+URZ], R3 ;  /* 0x00000003000085a7 */ /* 0x000ea400080010ff */
[----:B--2---:R-:W-:Y:S05]  /*9e00*/  @!P0 BRA `(.L_x_169) ;  /* 0xfffffffc00f08947 */ /* 0x004fea000383ffff */
[----:B------:R-:W-:Y:S05]  /*9e10*/  BRA `(.L_x_170) ;  /* 0xffffff9400247947 */ /* 0x000fea000383ffff */
.L_x_61:
[----:B--2---:R2:W3:Y:S02]  /*9e20*/  SYNCS.PHASECHK.TRANS64.TRYWAIT P0, [R2+URZ+0x190], R5 ;  /* 0x00019005020075a7 */ /* 0x0044e400080011ff */
[----:B---3--:R-:W-:Y:S05]  /*9e30*/  @!P0 NANOSLEEP.SYNCS 0x989680 ;  /* 0x009896800000895d */ /* 0x008fea0003900000 */
[----:B------:R-:W3:Y:S02]  /*9e40*/  @!P0 SYNCS.PHASECHK.TRANS64 P0, [R2+URZ+0x190], R5 ;  /* 0x00019005020085a7 */ /* 0x000ee400080010ff */
[----:B---3--:R-:W-:Y:S05]  /*9e50*/  @!P0 BRA `(.L_x_61) ;  /* 0xfffffffc00f08947 */ /* 0x008fea000383ffff */
[----:B------:R-:W-:Y:S05]  /*9e60*/  BRA `(.L_x_171) ;  /* 0xffffff9400807947 */ /* 0x000fea000383ffff */
.L_x_62:
[----:B------:R-:W-:-:S07]  /*9e70*/  MOV R2, UR4 ;  /* 0x0000000400027c02 */ /* 0x000fce0008000f00 */
.L_x_172:
[----:B--2---:R2:W3:Y:S02]  /*9e80*/  SYNCS.PHASECHK.TRANS64.TRYWAIT P0, [R2+URZ+0x140], R5 ;  /* 0x00014005020075a7 */ /* 0x0044e400080011ff */
[----:B---3--:R-:W-:Y:S05]  /*9e90*/  @!P0 NANOSLEEP.SYNCS 0x989680 ;  /* 0x009896800000895d */ /* 0x008fea0003900000 */
[----:B------:R-:W3:Y:S02]  /*9ea0*/  @!P0 SYNCS.PHASECHK.TRANS64 P0, [R2+URZ+0x140], R5 ;  /* 0x00014005020085a7 */ /* 0x000ee400080010ff */
[----:B---3--:R-:W-:Y:S05]  /*9eb0*/  @!P0 BRA `(.L_x_172) ;  /* 0xfffffffc00f08947 */ /* 0x008fea000383ffff */
[----:B------:R-:W-:Y:S05]  /*9ec0*/  BRA `(.L_x_173) ;  /* 0xffffff9400907947 */ /* 0x000fea000383ffff */
.L_x_63:
[----:B--2---:R2:W3:Y:S02]  /*9ed0*/  SYNCS.PHASECHK.TRANS64.TRYWAIT P1, [R2+URZ+0x130], R5 ;  /* 0x00013005020075a7 */ /* 0x0044e400080211ff */
[----:B---3--:R-:W-:Y:S05]  /*9ee0*/  @!P1 NANOSLEEP.SYNCS 0x989680 ;  /* 0x009896800000995d */ /* 0x008fea0003900000 */
[----:B------:R-:W3:Y:S02]  /*9ef0*/  @!P1 SYNCS.PHASECHK.TRANS64 P1, [R2+URZ+0x130], R5 ;  /* 0x00013005020095a7 */ /* 0x000ee400080210ff */
[----:B---3--:R-:W-:Y:S05]  /*9f00*/  @!P1 BRA `(.L_x_63) ;  /* 0xfffffffc00f09947 */ /* 0x008fea000383ffff */
[----:B------:R-:W-:Y:S05]  /*9f10*/  BRA `(.L_x_174) ;  /* 0xffffff9400c07947 */ /* 0x000fea000383ffff */
.L_x_66:
[----:B------:R-:W-:-:S07]  /*9f20*/  MOV R0, UR4 ;  /* 0x0000000400007c02 */ /* 0x000fce0008000f00 */
.L_x_175:
[----:B--2---:R2:W3:Y:S02]  /*9f30*/  SYNCS.PHASECHK.TRANS64.TRYWAIT P0, [R0+URZ+0x140], R3 ;  /* 0x00014003000075a7 */ /* 0x0044e400080011ff */
[----:B---3--:R-:W-:Y:S05]  /*9f40*/  @!P0 NANOSLEEP.SYNCS 0x989680 ;  /* 0x009896800000895d */ /* 0x008fea0003900000 */
[----:B------:R-:W3:Y:S02]  /*9f50*/  @!P0 SYNCS.PHASECHK.TRANS64 P0, [R0+URZ+0x140], R3 ;  /* 0x00014003000085a7 */ /* 0x000ee400080010ff */
[----:B---3--:R-:W-:Y:S05]  /*9f60*/  @!P0 BRA `(.L_x_175) ;  /* 0xfffffffc00f08947 */ /* 0x008fea000383ffff */
[----:B------:R-:W-:Y:S05]  /*9f70*/  BRA `(.L_x_65) ;  /* 0xffffff9800147947 */ /* 0x000fea000383ffff */
.L_x_75:
[----:B--2---:R-:W-:-:S04]  /*9f80*/  MOV R0, UR5 ;  /* 0x0000000500007c02 */ /* 0x004fc80008000f00 */
[----:B------:R2:W3:Y:S03]  /*9f90*/  SYNCS.PHASECHK.TRANS64.TRYWAIT P0, [R0+URZ+0x8], R7 ;  /* 0x00000807000075a7 */ /* 0x0004e600080011ff */
[----:B---3--:R-:W-:Y:S05]  /*9fa0*/  @!P0 NANOSLEEP.SYNCS 0x989680 ;  /* 0x009896800000895d */ /* 0x008fea0003900000 */
[----:B------:R-:W3:Y:S02]  /*9fb0*/  @!P0 SYNCS.PHASECHK.TRANS64 P0, [R0+URZ+0x8], R7 ;  /* 0x00000807000085a7 */ /* 0x000ee400080010ff */
[----:B---3--:R-:W-:Y:S05]  /*9fc0*/  @!P0 BRA `(.L_x_75) ;  /* 0xfffffffc00ec8947 */ /* 0x008fea000383ffff */
[----:B------:R-:W-:Y:S05]  /*9fd0*/  BRA `(.L_x_74) ;  /* 0xffffff9800c87947 */ /* 0x000fea000383ffff */
.L_x_77:
[----:B------:R-:W-:Y:S01]  /*9fe0*/  BSSY B0, `(.L_x_176) ;  /* 0x0000006000007945 */ /* 0x000fe20003800000 */
[----:B------:R-:W-:-:S07]  /*9ff0*/  MOV R15, 0xffffffff ;  /* 0xffffffff000f7802 */ /* 0x000fce0000000f00 */
[----:B-12--5:R-:W-:Y:S05]  /*a000*/  WARPSYNC.COLLECTIVE R15, `(.L_x_177) ;  /* 0x000000000f0c7348 */ /* 0x026fea0003c00000 */
[----:B------:R-:W-:Y:S02]  /*a010*/  ELECT P6, UR79, PT ;  /* 0x00000000004f782f */ /* 0x000fe400038c0000 */
[----:B------:R-:W-:Y:S01]  /*a020*/  MOV R14, UR79 ;  /* 0x0000004f000e7c02 */ /* 0x000fe20008000f00 */
[----:B-12--5:R-:W-:Y:S10]  /*a030*/  ENDCOLLECTIVE ;  /* 0x000000000000791b */ /* 0x026ff40003800000 */
.L_x_177:
[----:B------:R-:W-:Y:S05]  /*a040*/  BSYNC B0 ;  /* 0x0000000000007941 */ /* 0x000fea0003800000 */
.L_x_176:
[----:B------:R-:W-:Y:S01]  /*a050*/  PLOP3.LUT P0, PT, P6, PT, PT, 0x80, 0x8 ;  /* 0x000000000008781c */ /* 0x000fe2000370f070 */
[----:B------:R-:W-:-:S12]  /*a060*/  BRA `(.L_x_178) ;  /* 0xffffff9800f47947 */ /* 0x000fd8000383ffff */
.L_x_79:
[----:B--2---:R-:W-:-:S04]  /*a070*/  MOV R0, UR5 ;  /* 0x0000000500007c02 */ /* 0x004fc80008000f00 */
[----:B------:R2:W3:Y:S03]  /*a080*/  SYNCS.PHASECHK.TRANS64.TRYWAIT P0, [R0+URZ+0x8], R5 ;  /* 0x00000805000075a7 */ /* 0x0004e600080011ff */
[----:B---3--:R-:W-:Y:S05]  /*a090*/  @!P0 NANOSLEEP.SYNCS 0x989680 ;  /* 0x009896800000895d */ /* 0x008fea0003900000 */
[----:B------:R-:W3:Y:S02]  /*a0a0*/  @!P0 SYNCS.PHASECHK.TRANS64 P0, [R0+URZ+0x8], R5 ;  /* 0x00000805000085a7 */ /* 0x000ee400080010ff */
[----:B---3--:R-:W-:Y:S05]  /*a0b0*/  @!P0 BRA `(.L_x_79) ;  /* 0xfffffffc00ec8947 */ /* 0x008fea000383ffff */
[----:B------:R-:W-:Y:S05]  /*a0c0*/  BRA `(.L_x_78) ;  /* 0xffffff9800f87947 */ /* 0x000fea000383ffff */
.L_x_80:
[----:B-1----:R1:W2:Y:S02]  /*a0d0*/  SYNCS.PHASECHK.TRANS64.TRYWAIT P0, [R0+URZ+0x130], R5 ;  /* 0x00013005000075a7 */ /* 0x0022a400080011ff */
[----:B--2---:R-:W-:Y:S05]  /*a0e0*/  @!P0 NANOSLEEP.SYNCS 0x989680 ;  /* 0x009896800000895d */ /* 0x004fea0003900000 */
[----:B------:R-:W2:Y:S02]  /*a0f0*/  @!P0 SYNCS.PHASECHK.TRANS64 P0, [R0+URZ+0x130], R5 ;  /* 0x00013005000085a7 */ /* 0x000ea400080010ff */
[----:B--2---:R-:W-:Y:S05]  /*a100*/  @!P0 BRA `(.L_x_80) ;  /* 0xfffffffc00f08947 */ /* 0x004fea000383ffff */
[----:B------:R-:W-:Y:S05]  /*a110*/  BRA `(.L_x_179) ;  /* 0xffffff9c00d47947 */ /* 0x000fea000383ffff */
.L_x_82:
[----:B------:R-:W-:-:S07]  /*a120*/  MOV R0, UR23 ;  /* 0x0000001700007c02 */ /* 0x000fce0008000f00 */
.L_x_180:
[----:B-1----:R1:W2:Y:S02]  /*a130*/  SYNCS.PHASECHK.TRANS64.TRYWAIT P0, [R0+URZ+0x170], R5 ;  /* 0x00017005000075a7 */ /* 0x0022a400080011ff */
[----:B--2---:R-:W-:Y:S05]  /*a140*/  @!P0 NANOSLEEP.SYNCS 0x989680 ;  /* 0x009896800000895d */ /* 0x004fea0003900000 */
[----:B------:R-:W2:Y:S02]  /*a150*/  @!P0 SYNCS.PHASECHK.TRANS64 P0, [R0+URZ+0x170], R5 ;  /* 0x00017005000085a7 */ /* 0x000ea400080010ff */
[----:B--2---:R-:W-:Y:S05]  /*a160*/  @!P0 BRA `(.L_x_180) ;  /* 0xfffffffc00f08947 */ /* 0x004fea000383ffff */
[----:B------:R-:W-:Y:S05]  /*a170*/  BRA `(.L_x_181) ;  /* 0xffffffa000207947 */ /* 0x000fea000383ffff */
.L_x_85:
[----:B------:R-:W-:Y:S07]  /*a180*/  MOV R0, UR5 ;  /* 0x0000000500007c02 */ /* 0x000fee0008000f00 */
.L_x_182:
[----:B-1----:R1:W2:Y:S02]  /*a190*/  SYNCS.PHASECHK.TRANS64.TRYWAIT P0, [R0+URZ], R5 ;  /* 0x00000005000075a7 */ /* 0x0022a400080011ff */
[----:B--2---:R-:W-:Y:S05]  /*a1a0*/  @!P0 NANOSLEEP.SYNCS 0x989680 ;  /* 0x009896800000895d */ /* 0x004fea0003900000 */
[----:B------:R-:W2:Y:S02]  /*a1b0*/  @!P0 SYNCS.PHASECHK.TRANS64 P0, [R0+URZ], R5 ;  /* 0x00000005000085a7 */ /* 0x000ea400080010ff */
[----:B--2---:R-:W-:Y:S05]  /*a1c0*/  @!P0 BRA `(.L_x_182) ;  /* 0xfffffffc00f08947 */ /* 0x004fea000383ffff */
[----:B------:R-:W-:Y:S05]  /*a1d0*/  BRA `(.L_x_84) ;  /* 0xffffffa000347947 */ /* 0x000fea000383ffff */
.L_x_89:
[----:B-1----:R-:W-:-:S07]  /*a1e0*/  MOV R0, UR4 ;  /* 0x0000000400007c02 */ /* 0x002fce0008000f00 */
.L_x_183:
[----:B-1----:R1:W2:Y:S02]  /*a1f0*/  SYNCS.PHASECHK.TRANS64.TRYWAIT P0, [R0+URZ], R3 ;  /* 0x00000003000075a7 */ /* 0x0022a400080011ff */
[----:B--2---:R-:W-:Y:S05]  /*a200*/  @!P0 NANOSLEEP.SYNCS 0x989680 ;  /* 0x009896800000895d */ /* 0x004fea0003900000 */
[----:B------:R-:W2:Y:S02]  /*a210*/  @!P0 SYNCS.PHASECHK.TRANS64 P0, [R0+URZ], R3 ;  /* 0x00000003000085a7 */ /* 0x000ea400080010ff */
[----:B--2---:R-:W-:Y:S05]  /*a220*/  @!P0 BRA `(.L_x_183) ;  /* 0xfffffffc00f08947 */ /* 0x004fea000383ffff */
[----:B------:R-:W-:Y:S05]  /*a230*/  BRA `(.L_x_184) ;  /* 0xffffffa400007947 */ /* 0x000fea000383ffff */
.L_x_90:
[----:B------:R-:W-:-:S07]  /*a240*/  MOV R0, UR5 ;  /* 0x0000000500007c02 */ /* 0x000fce0008000f00 */
.L_x_185:
[----:B-1----:R1:W2:Y:S02]  /*a250*/  SYNCS.PHASECHK.TRANS64.TRYWAIT P0, [R0+URZ], R3 ;  /* 0x00000003000075a7 */ /* 0x0022a400080011ff */
[----:B--2---:R-:W-:Y:S05]  /*a260*/  @!P0 NANOSLEEP.SYNCS 0x989680 ;  /* 0x009896800000895d */ /* 0x004fea0003900000 */
[----:B------:R-:W2:Y:S02]  /*a270*/  @!P0 SYNCS.PHASECHK.TRANS64 P0, [R0+URZ], R3 ;  /* 0x00000003000085a7 */ /* 0x000ea400080010ff */
[----:B--2---:R-:W-:Y:S05]  /*a280*/  @!P0 BRA `(.L_x_185) ;  /* 0xfffffffc00f08947 */ /* 0x004fea000383ffff */
[----:B------:R-:W-:Y:S05]  /*a290*/  BRA `(.L_x_186) ;  /* 0xffffffa4000c7947 */ /* 0x000fea000383ffff */
.L_x_91:
[----:B------:R-:W-:-:S07]  /*a2a0*/  MOV R0, UR5 ;  /* 0x0000000500007c02 */ /* 0x000fce0008000f00 */
.L_x_187:
[----:B-1----:R1:W2:Y:S02]  /*a2b0*/  SYNCS.PHASECHK.TRANS64.TRYWAIT P0, [R0+URZ], R3 ;  /* 0x00000003000075a7 */ /* 0x0022a400080011ff */
[----:B--2---:R-:W-:Y:S05]  /*a2c0*/  @!P0 NANOSLEEP.SYNCS 0x989680 ;  /* 0x009896800000895d */ /* 0x004fea0003900000 */
[----:B------:R-:W2:Y:S02]  /*a2d0*/  @!P0 SYNCS.PHASECHK.TRANS64 P0, [R0+URZ], R3 ;  /* 0x00000003000085a7 */ /* 0x000ea400080010ff */
[----:B--2---:R-:W-:Y:S05]  /*a2e0*/  @!P0 BRA `(.L_x_187) ;  /* 0xfffffffc00f08947 */ /* 0x004fea000383ffff */
[----:B------:R-:W-:Y:S05]  /*a2f0*/  BRA `(.L_x_188) ;  /* 0xffffffa400187947 */ /* 0x000fea000383ffff */
.L_x_94:
[----:B------:R-:W-:-:S07]  /*a300*/  MOV R0, UR17 ;  /* 0x0000001100007c02 */ /* 0x000fce0008000f00 */
.L_x_189:
[----:B-1----:R1:W2:Y:S02]  /*a310*/  SYNCS.PHASECHK.TRANS64.TRYWAIT P1, [R0+URZ+0x1b0], R3 ;  /* 0x0001b003000075a7 */ /* 0x0022a400080211ff */
[----:B--2---:R-:W-:Y:S05]  /*a320*/  @!P1 NANOSLEEP.SYNCS 0x989680 ;  /* 0x009896800000995d */ /* 0x004fea0003900000 */
[----:B------:R-:W2:Y:S02]  /*a330*/  @!P1 SYNCS.PHASECHK.TRANS64 P1, [R0+URZ+0x1b0], R3 ;  /* 0x0001b003000095a7 */ /* 0x000ea400080210ff */
[----:B--2---:R-:W-:Y:S05]  /*a340*/  @!P1 BRA `(.L_x_189) ;  /* 0xfffffffc00f09947 */ /* 0x004fea000383ffff */
[----:B------:R-:W-:Y:S05]  /*a350*/  BRA `(.L_x_190) ;  /* 0xffffffa400647947 */ /* 0x000fea000383ffff */
.L_x_99:
[----:B--2---:R2:W3:Y:S02]  /*a360*/  SYNCS.PHASECHK.TRANS64.TRYWAIT P0, [R8+URZ+0x130], R5 ;  /* 0x00013005080075a7 */ /* 0x0044e400080011ff */
[----:B---3--:R-:W-:Y:S05]  /*a370*/  @!P0 NANOSLEEP.SYNCS 0x989680 ;  /* 0x009896800000895d */ /* 0x008fea0003900000 */
[----:B------:R-:W3:Y:S02]  /*a380*/  @!P0 SYNCS.PHASECHK.TRANS64 P0, [R8+URZ+0x130], R5 ;  /* 0x00013005080085a7 */ /* 0x000ee400080010ff */
[----:B---3--:R-:W-:Y:S05]  /*a390*/  @!P0 BRA `(.L_x_99) ;  /* 0xfffffffc00f08947 */ /* 0x008fea000383ffff */
[----:B------:R-:W-:Y:S05]  /*a3a0*/  BRA `(.L_x_191) ;  /* 0xffffffa800987947 */ /* 0x000fea000383ffff */
.L_x_102:
[----:B------:R-:W-:Y:S07]  /*a3b0*/  MOV R0, UR21 ;  /* 0x0000001500007c02 */ /* 0x000fee0008000f00 */
.L_x_192:
[----:B--2---:R2:W3:Y:S02]  /*a3c0*/  SYNCS.PHASECHK.TRANS64.TRYWAIT P1, [R0+URZ+0x128], R5 ;  /* 0x00012805000075a7 */ /* 0x0044e400080211ff */
[----:B---3--:R-:W-:Y:S05]  /*a3d0*/  @!P1 NANOSLEEP.SYNCS 0x989680 ;  /* 0x009896800000995d */ /* 0x008fea0003900000 */
[----:B------:R-:W3:Y:S02]  /*a3e0*/  @!P1 SYNCS.PHASECHK.TRANS64 P1, [R0+URZ+0x128], R5 ;  /* 0x00012805000095a7 */ /* 0x000ee400080210ff */
[----:B---3--:R-:W-:Y:S05]  /*a3f0*/  @!P1 BRA `(.L_x_192) ;  /* 0xfffffffc00f09947 */ /* 0x008fea000383ffff */
[----:B------:R-:W-:Y:S05]  /*a400*/  BRA `(.L_x_101) ;  /* 0xffffffb000147947 */ /* 0x000fea000383ffff */
.L_x_105:
[----:B--2---:R-:W-:Y:S07]  /*a410*/  MOV R5, UR21 ;  /* 0x0000001500057c02 */ /* 0x004fee0008000f00 */
.L_x_193:
[----:B--2---:R2:W3:Y:S02]  /*a420*/  SYNCS.PHASECHK.TRANS64.TRYWAIT P0, [R5+URZ+0x110], R4 ;  /* 0x00011004050075a7 */ /* 0x0044e400080011ff */
[----:B---3--:R-:W-:Y:S05]  /*a430*/  @!P0 NANOSLEEP.SYNCS 0x989680 ;  /* 0x009896800000895d */ /* 0x008fea0003900000 */
[----:B------:R-:W3:Y:S02]  /*a440*/  @!P0 SYNCS.PHASECHK.TRANS64 P0, [R5+URZ+0x110], R4 ;  /* 0x00011004050085a7 */ /* 0x000ee400080010ff */
[----:B---3--:R-:W-:Y:S05]  /*a450*/  @!P0 BRA `(.L_x_193) ;  /* 0xfffffffc00f08947 */ /* 0x008fea000383ffff */
[----:B------:R-:W-:Y:S05]  /*a460*/  BRA `(.L_x_194) ;  /* 0xffffffb0006c7947 */ /* 0x000fea000383ffff */
.L_x_106:
[----:B------:R-:W-:Y:S07]  /*a470*/  MOV R5, UR21 ;  /* 0x0000001500057c02 */ /* 0x000fee0008000f00 */
.L_x_195:
[----:B--2---:R2:W3:Y:S02]  /*a480*/  SYNCS.PHASECHK.TRANS64.TRYWAIT P0, [R5+URZ+0x118], R4 ;  /* 0x00011804050075a7 */ /* 0x0044e400080011ff */
[----:B---3--:R-:W-:Y:S05]  /*a490*/  @!P0 NANOSLEEP.SYNCS 0x989680 ;  /* 0x009896800000895d */ /* 0x008fea0003900000 */
[----:B------:R-:W3:Y:S02]  /*a4a0*/  @!P0 SYNCS.PHASECHK.TRANS64 P0, [R5+URZ+0x118], R4 ;  /* 0x00011804050085a7 */ /* 0x000ee400080010ff */
[----:B---3--:R-:W-:Y:S05]  /*a4b0*/  @!P0 BRA `(.L_x_195) ;  /* 0xfffffffc00f08947 */ /* 0x008fea000383ffff */
[----:B------:R-:W-:Y:S05]  /*a4c0*/  BRA `(.L_x_196) ;  /* 0xffffffb000ac7947 */ /* 0x000fea000383ffff */
.L_x_108:
[----:B------:R-:W-:-:S07]  /*a4d0*/  MOV R0, UR21 ;  /* 0x0000001500007c02 */ /* 0x000fce0008000f00 */
.L_x_197:
[----:B--2---:R2:W3:Y:S02]  /*a4e0*/  SYNCS.PHASECHK.TRANS64.TRYWAIT P0, [R0+URZ+0x110], R3 ;  /* 0x00011003000075a7 */ /* 0x0044e400080011ff */
[----:B---3--:R-:W-:Y:S05]  /*a4f0*/  @!P0 NANOSLEEP.SYNCS 0x989680 ;  /* 0x009896800000895d */ /* 0x008fea0003900000 */
[----:B------:R-:W3:Y:S02]  /*a500*/  @!P0 SYNCS.PHASECHK.TRANS64 P0, [R0+URZ+0x110], R3 ;  /* 0x00011003000085a7 */ /* 0x000ee400080010ff */
[----:B---3--:R-:W-:Y:S05]  /*a510*/  @!P0 BRA `(.L_x_197) ;  /* 0xfffffffc00f08947 */ /* 0x008fea000383ffff */
[----:B------:R-:W-:Y:S05]  /*a520*/  BRA `(.L_x_198) ;  /* 0xffffffb4001c7947 */ /* 0x000fea000383ffff */
.L_x_110:
[----:B-1----:R1:W2:Y:S02]  /*a530*/  SYNCS.PHASECHK.TRANS64.TRYWAIT P0, [R3+URZ+0x130], R0 ;  /* 0x00013000030075a7 */ /* 0x0022a400080011ff */
[----:B--2---:R-:W-:Y:S05]  /*a540*/  @!P0 NANOSLEEP.SYNCS 0x989680 ;  /* 0x009896800000895d */ /* 0x004fea0003900000 */
[----:B------:R-:W2:Y:S02]  /*a550*/  @!P0 SYNCS.PHASECHK.TRANS64 P0, [R3+URZ+0x130], R0 ;  /* 0x00013000030085a7 */ /* 0x000ea400080010ff */
[----:B--2---:R-:W-:Y:S05]  /*a560*/  @!P0 BRA `(.L_x_110) ;  /* 0xfffffffc00f08947 */ /* 0x004fea000383ffff */
[----:B------:R-:W-:Y:S05]  /*a570*/  BRA `(.L_x_199) ;  /* 0xffffffb400dc7947 */ /* 0x000fea000383ffff */
.L_x_121:
[----:B--2---:R2:W1:Y:S02]  /*a580*/  SYNCS.PHASECHK.TRANS64.TRYWAIT P1, [R3+URZ+0x100], R2 ;  /* 0x00010002030075a7 */ /* 0x00446400080211ff */
[----:B-1----:R-:W-:Y:S05]  /*a590*/  @!P1 NANOSLEEP.SYNCS 0x989680 ;  /* 0x009896800000995d */ /* 0x002fea0003900000 */
[----:B------:R-:W1:Y:S02]  /*a5a0*/  @!P1 SYNCS.PHASECHK.TRANS64 P1, [R3+URZ+0x100], R2 ;  /* 0x00010002030095a7 */ /* 0x000e6400080210ff */
[----:B-1----:R-:W-:Y:S05]  /*a5b0*/  @!P1 BRA `(.L_x_121) ;  /* 0xfffffffc00f09947 */ /* 0x002fea000383ffff */
[----:B------:R-:W-:Y:S05]  /*a5c0*/  BRA `(.L_x_120) ;  /* 0xffffffc4005c7947 */ /* 0x000fea000383ffff */
.L_x_123:
[----:B--2---:R2:W4:Y:S02]  /*a5d0*/  SYNCS.PHASECHK.TRANS64.TRYWAIT P0, [R161+URZ+0x150], R4 ;  /* 0x00015004a10075a7 */ /* 0x00452400080011ff */
[----:B----4-:R-:W-:Y:S05]  /*a5e0*/  @!P0 NANOSLEEP.SYNCS 0x989680 ;  /* 0x009896800000895d */ /* 0x010fea0003900000 */
[----:B------:R-:W4:Y:S02]  /*a5f0*/  @!P0 SYNCS.PHASECHK.TRANS64 P0, [R161+URZ+0x150], R4 ;  /* 0x00015004a10085a7 */ /* 0x000f2400080010ff */
[----:B----4-:R-:W-:Y:S05]  /*a600*/  @!P0 BRA `(.L_x_123) ;  /* 0xfffffffc00f08947 */ /* 0x010fea000383ffff */
[----:B------:R-:W-:Y:S05]  /*a610*/  BRA `(.L_x_122) ;  /* 0xffffffc400b47947 */ /* 0x000fea000383ffff */
.L_x_132:
[----:B---3--:R3:W4:Y:S02]  /*a620*/  SYNCS.PHASECHK.TRANS64.TRYWAIT P0, [R197+URZ+0x100], R2 ;  /* 0x00010002c50075a7 */ /* 0x00872400080011ff */
[----:B----4-:R-:W-:Y:S05]  /*a630*/  @!P0 NANOSLEEP.SYNCS 0x989680 ;  /* 0x009896800000895d */ /* 0x010fea0003900000 */
[----:B------:R-:W4:Y:S02]  /*a640*/  @!P0 SYNCS.PHASECHK.TRANS64 P0, [R197+URZ+0x100], R2 ;  /* 0x00010002c50085a7 */ /* 0x000f2400080010ff */
[----:B----4-:R-:W-:Y:S05]  /*a650*/  @!P0 BRA `(.L_x_132) ;  /* 0xfffffffc00f08947 */ /* 0x010fea000383ffff */
[----:B------:R-:W-:Y:S05]  /*a660*/  BRA `(.L_x_131) ;  /* 0xffffffd800c47947 */ /* 0x000fea000383ffff */
        .weak           $__internal_0_$__cuda_sm10x_tcgen05_guardrail_trap_col_being_dealloced_not_returned_by_alloc
        .type           $__internal_0_$__cuda_sm10x_tcgen05_guardrail_trap_col_being_dealloced_not_returned_by_alloc,@function
        .size           $__internal_0_$__cuda_sm10x_tcgen05_guardrail_trap_col_being_dealloced_not_returned_by_alloc,($__internal_1_$__cuda_sm10x_tcgen05_guardrail_trap_phase_invalid_during_alloc - $__internal_0_$__cuda_sm10x_tcgen05_guardrail_trap_col_being_dealloced_not_returned_by_alloc)
$__internal_0_$__cuda_sm10x_tcgen05_guardrail_trap_col_being_dealloced_not_returned_by_alloc:
[----:B------:R-:W-:Y:S05]  /*a670*/  BPT.TRAP 0x1 ;  /* 0x000000040000795c */ /* 0x000fea0000300000 */
[----:B------:R-:W-:-:S04]  /*a680*/  HFMA2 R3, -RZ, RZ, 0, 0 ;  /* 0x00000000ff037431 */ /* 0x000fc800000001ff */
[----:B------:R-:W-:Y:S05]  /*a690*/  RET.REL.NODEC R2 `(_ZN7cutlass13device_kernelINS_4gemm6kernel13GemmUniversalIN4cute5tupleIJiiiiEEENS1_10collective13CollectiveMmaINS1_35MainloopSm100TmaUmmaWarpSpecializedILi16ELi2ELi4ENS5_IJNS4_1CILi8EEENSA_ILi1EEESC_EEEEENS5_IJNSA_ILi256EEENSA_ILi128EEENSA_ILi64EEEEEENS_12float_e4m3_tENS5_IJlSC_lEEESJ_SK_NS4_8TiledMMAINS4_8MMA_AtomIJNS4_10MMA_TraitsINS4_25SM100_MMA_F8F6F4_2x1SM_SSEJSJ_SJ_fSF_SG_NS4_17integral_constantINS4_4UMMA5MajorELSR_0EEESS_NSP_INSQ_7ScaleInELST_0EEESU_EEEEEENS4_6LayoutINS5_IJSC_SC_SC_EEENS5_IJNSA_ILi0EEESZ_SZ_EEEEENS5_IJNS4_10UnderscoreES12_S12_EEEEENS4_18SM100_TMA_2SM_LOADENS4_14ComposedLayoutINS4_7SwizzleILi2ELi4ELi3EEENS4_18smem_ptr_flag_bitsILi8EEENSX_INS5_IJSB_SH_EEENS5_IJSH_SC_EEEEEEEvNS4_8identityENS4_28SM100_TMA_2SM_LOAD_MULTICASTES1E_vS1F_EENS_8epilogue10collective18CollectiveEpilogueINS1I_23Sm100TmaWarpSpecializedILi2ELi2ELi64ELb0ELb0EEEJNS5_IJSG_SG_SH_EEENS5_IJNSX_ISG_SC_EENSX_ISH_SC_EEEEESJ_SK_SJ_SK_NS1I_6fusion15FusionCallbacksIS1M_NS1R_17LinearCombinationISJ_fSJ_fLNS_15FloatRoundStyleE2EEES1N_S1Q_JEEENS4_5SM1004TMEM4LOAD26SM100_TMEM_LOAD_32dp32b64xENS4_13SM90_TMA_LOADES1E_NS4_39AutoVectorizingCopyWithAssumedAlignmentILi128EEENS4_14SM90_TMA_STOREES1E_S23_S23_EEEvvEEEEvNT_6ParamsE) ;  /* 0xffffff5802587950 */ /* 0x000fea0003c3ffff */
        .weak           $__internal_1_$__cuda_sm10x_tcgen05_guardrail_trap_phase_invalid_during_alloc
        .type           $__internal_1_$__cuda_sm10x_tcgen05_guardrail_trap_phase_invalid_during_alloc,@function
        .size           $__internal_1_$__cuda_sm10x_tcgen05_guardrail_trap_phase_invalid_during_alloc,($__internal_2_$__cuda_sm10x_tcgen05_guardrail_trap_unallocated_columns_being_dealloced - $__internal_1_$__cuda_sm10x_tcgen05_guardrail_trap_phase_invalid_during_alloc)
$__internal_1_$__cuda_sm10x_tcgen05_guardrail_trap_phase_invalid_during_alloc:
[----:B------:R-:W-:Y:S05]  /*a6a0*/  BPT.TRAP 0x1 ;  /* 0x000000040000795c */ /* 0x000fea0000300000 */
[----:B------:R-:W-:-:S04]  /*a6b0*/  MOV R5, 0x0 ;  /* 0x0000000000057802 */ /* 0x000fc80000000f00 */
[----:B------:R-:W-:Y:S05]  /*a6c0*/  RET.REL.NODEC R4 `(_ZN7cutlass13device_kernelINS_4gemm6kernel13GemmUniversalIN4cute5tupleIJiiiiEEENS1_10collective13CollectiveMmaINS1_35MainloopSm100TmaUmmaWarpSpecializedILi16ELi2ELi4ENS5_IJNS4_1CILi8EEENSA_ILi1EEESC_EEEEENS5_IJNSA_ILi256EEENSA_ILi128EEENSA_ILi64EEEEEENS_12float_e4m3_tENS5_IJlSC_lEEESJ_SK_NS4_8TiledMMAINS4_8MMA_AtomIJNS4_10MMA_TraitsINS4_25SM100_MMA_F8F6F4_2x1SM_SSEJSJ_SJ_fSF_SG_NS4_17integral_constantINS4_4UMMA5MajorELSR_0EEESS_NSP_INSQ_7ScaleInELST_0EEESU_EEEEEENS4_6LayoutINS5_IJSC_SC_SC_EEENS5_IJNSA_ILi0EEESZ_SZ_EEEEENS5_IJNS4_10UnderscoreES12_S12_EEEEENS4_18SM100_TMA_2SM_LOADENS4_14ComposedLayoutINS4_7SwizzleILi2ELi4ELi3EEENS4_18smem_ptr_flag_bitsILi8EEENSX_INS5_IJSB_SH_EEENS5_IJSH_SC_EEEEEEEvNS4_8identityENS4_28SM100_TMA_2SM_LOAD_MULTICASTES1E_vS1F_EENS_8epilogue10collective18CollectiveEpilogueINS1I_23Sm100TmaWarpSpecializedILi2ELi2ELi64ELb0ELb0EEEJNS5_IJSG_SG_SH_EEENS5_IJNSX_ISG_SC_EENSX_ISH_SC_EEEEESJ_SK_SJ_SK_NS1I_6fusion15FusionCallbacksIS1M_NS1R_17LinearCombinationISJ_fSJ_fLNS_15FloatRoundStyleE2EEES1N_S1Q_JEEENS4_5SM1004TMEM4LOAD26SM100_TMEM_LOAD_32dp32b64xENS4_13SM90_TMA_LOADES1E_NS4_39AutoVectorizingCopyWithAssumedAlignmentILi128EEENS4_14SM90_TMA_STOREES1E_S23_S23_EEEvvEEEEvNT_6ParamsE) ;  /* 0xffffff58044c7950 */ /* 0x000fea0003c3ffff */
        .weak           $__internal_2_$__cuda_sm10x_tcgen05_guardrail_trap_unallocated_columns_being_dealloced
        .type           $__internal_2_$__cuda_sm10x_tcgen05_guardrail_trap_unallocated_columns_being_dealloced,@function
        .size           $__internal_2_$__cuda_sm10x_tcgen05_guardrail_trap_unallocated_columns_being_dealloced,(.L_x_201 - $__internal_2_$__cuda_sm10x_tcgen05_guardrail_trap_unallocated_columns_being_dealloced)
$__internal_2_$__cuda_sm10x_tcgen05_guardrail_trap_unallocated_columns_being_dealloced:
[----:B------:R-:W-:Y:S05]  /*a6d0*/  BPT.TRAP 0x1 ;  /* 0x000000040000795c */ /* 0x000fea0000300000 */
[----:B------:R-:W-:-:S04]  /*a6e0*/  HFMA2 R3, -RZ, RZ, 0, 0 ;  /* 0x00000000ff037431 */ /* 0x000fc800000001ff */
[----:B------:R-:W-:Y:S05]  /*a6f0*/  RET.REL.NODEC R2 `(_ZN7cutlass13device_kernelINS_4gemm6kernel13GemmUniversalIN4cute5tupleIJiiiiEEENS1_10collective13CollectiveMmaINS1_35MainloopSm100TmaUmmaWarpSpecializedILi16ELi2ELi4ENS5_IJNS4_1CILi8EEENSA_ILi1EEESC_EEEEENS5_IJNSA_ILi256EEENSA_ILi128EEENSA_ILi64EEEEEENS_12float_e4m3_tENS5_IJlSC_lEEESJ_SK_NS4_8TiledMMAINS4_8MMA_AtomIJNS4_10MMA_TraitsINS4_25SM100_MMA_F8F6F4_2x1SM_SSEJSJ_SJ_fSF_SG_NS4_17integral_constantINS4_4UMMA5MajorELSR_0EEESS_NSP_INSQ_7ScaleInELST_0EEESU_EEEEEENS4_6LayoutINS5_IJSC_SC_SC_EEENS5_IJNSA_ILi0EEESZ_SZ_EEEEENS5_IJNS4_10UnderscoreES12_S12_EEEEENS4_18SM100_TMA_2SM_LOADENS4_14ComposedLayoutINS4_7SwizzleILi2ELi4ELi3EEENS4_18smem_ptr_flag_bitsILi8EEENSX_INS5_IJSB_SH_EEENS5_IJSH_SC_EEEEEEEvNS4_8identityENS4_28SM100_TMA_2SM_LOAD_MULTICASTES1E_vS1F_EENS_8epilogue10collective18CollectiveEpilogueINS1I_23Sm100TmaWarpSpecializedILi2ELi2ELi64ELb0ELb0EEEJNS5_IJSG_SG_SH_EEENS5_IJNSX_ISG_SC_EENSX_ISH_SC_EEEEESJ_SK_SJ_SK_NS1I_6fusion15FusionCallbacksIS1M_NS1R_17LinearCombinationISJ_fSJ_fLNS_15FloatRoundStyleE2EEES1N_S1Q_JEEENS4_5SM1004TMEM4LOAD26SM100_TMEM_LOAD_32dp32b64xENS4_13SM90_TMA_LOADES1E_NS4_39AutoVectorizingCopyWithAssumedAlignmentILi128EEENS4_14SM90_TMA_STOREES1E_S23_S23_EEEvvEEEEvNT_6ParamsE) ;  /* 0xffffff5802407950 */ /* 0x000fea0003c3ffff */
.L_x_200:
[----:B------:R-:W-:-:S00]  /*a700*/  BRA `(.L_x_200) ;  /* 0xfffffffc00fc7947 */ /* 0x000fc0000383ffff */
[----:B------:R-:W-:-:S00]  /*a710*/  NOP ;  /* 0x0000000000007918 */ /* 0x000fc00000000000 */
        /* <DEDUP_REMOVED lines=14> */
.L_x_201:


//--------------------- .nv.global.init           --------------------------
	.section	.nv.global.init,"aw",@progbits
.nv.global.init:
	.type		$str$27,@object
	.size		$str$27,($str$28 - $str$27)
$str$27:
        /*0000*/ 	.byte	0x28, 0x61, 0x64, 0x64, 0x72, 0x65, 0x73, 0x73, 0x20, 0x26, 0x20, 0x6d, 0x61, 0x73, 0x6b, 0x29
        /*0010*/ 	.byte	0x20, 0x3d, 0x3d, 0x20, 0x30, 0x00
	.type		$str$28,@object
	.size		$str$28,($str$26 - $str$28)
$str$28:
        /*0016*/ 	.byte	0x2f, 0x74, 0x6d, 0x70, 0x2f, 0x63, 0x75, 0x74, 0x6c, 0x61, 0x73, 0x73, 0x5f, 0x73, 0x77, 0x65
        /*0026*/ 	.byte	0x65, 0x70, 0x5f, 0x73, 0x72, 0x63, 0x2f, 0x69, 0x6e, 0x63, 0x6c, 0x75, 0x64, 0x65, 0x2f, 0x63
        /*0036*/ 	.byte	0x75, 0x74, 0x65, 0x2f, 0x70, 0x6f, 0x69, 0x6e, 0x74, 0x65, 0x72, 0x5f, 0x66, 0x6c, 0x61, 0x67
        /*0046*/ 	.byte	0x67, 0x65, 0x64, 0x2e, 0x68, 0x70, 0x70, 0x00
	.type		$str$26,@object
	.size		$str$26,($str$25 - $str$26)
$str$26:
        /*004e*/ 	.byte	0x2f, 0x74, 0x6d, 0x70, 0x2f, 0x63, 0x75, 0x74, 0x6c, 0x61, 0x73, 0x73, 0x5f, 0x73, 0x77, 0x65
        /*005e*/ 	.byte	0x65, 0x70, 0x5f, 0x73, 0x72, 0x63, 0x2f, 0x69, 0x6e, 0x63, 0x6c, 0x75, 0x64, 0x65, 0x2f, 0x63
        /*006e*/ 	.byte	0x75, 0x74, 0x65, 0x2f, 0x61, 0x74, 0x6f, 0x6d, 0x2f, 0x63, 0x6f, 0x70, 0x79, 0x5f, 0x74, 0x72
        /*007e*/ 	.byte	0x61, 0x69, 0x74, 0x73, 0x5f, 0x73, 0x6d, 0x31, 0x30, 0x30, 0x2e, 0x68, 0x70, 0x70, 0x00
	.type		$str$25,@object
	.size		$str$25,(__unnamed_1 - $str$25)
$str$25:
        /*008d*/ 	.byte	0x28, 0x28, 0x75, 0x69, 0x6e, 0x74, 0x33, 0x32, 0x5f, 0x74, 0x28, 0x74, 0x68, 0x72, 0x65, 0x61
        /*009d*/ 	.byte	0x64, 0x49, 0x64, 0x78, 0x2e, 0x78, 0x29, 0x20, 0x2f, 0x20, 0x33, 0x32, 0x29, 0x20, 0x25, 0x20
        /*00ad*/ 	.byte	0x34, 0x29, 0x20, 0x3d, 0x3d, 0x20, 0x28, 0x28, 0x28, 0x74, 0x6d, 0x65, 0x6d, 0x5f, 0x61, 0x64
        /*00bd*/ 	.byte	0x64, 0x72, 0x20, 0x3e, 0x3e, 0x20, 0x31, 0x36, 0x29, 0x20, 0x2f, 0x20, 0x33, 0x32, 0x29, 0x20
        /*00cd*/ 	.byte	0x25, 0x20, 0x34, 0x29, 0x00
	.type		__unnamed_1,@object
	.size		__unnamed_1,(__unnamed_2 - __unnamed_1)
__unnamed_1:
        /*00d2*/ 	.byte	0x61, 0x75, 0x74, 0x6f, 0x20, 0x63, 0x75, 0x74, 0x65, 0x3a, 0x3a, 0x61, 0x73, 0x5f, 0x70, 0x6f
        /* <DEDUP_REMOVED lines=24> */
        /*0262*/ 	.byte	0x43, 0x3c, 0x38, 0x31, 0x39, 0x32, 0x3e, 0x3e, 0x3e, 0x3e, 0x5d, 0x00
	.type		__unnamed_2,@object
	.size		__unnamed_2,(.L_2 - __unnamed_2)
__unnamed_2:
        /* <DEDUP_REMOVED lines=42> */
        /*050e*/ 	.byte	0x3e, 0x3e, 0x3e, 0x3e, 0x5d, 0x00
.L_2:


//--------------------- .nv.shared._ZN7cutlass13device_kernelINS_4gemm6kernel13GemmUniversalIN4cute5tupleIJiiiiEEENS1_10collective13CollectiveMmaINS1_35MainloopSm100TmaUmmaWarpSpecializedILi16ELi2ELi4ENS5_IJNS4_1CILi8EEENSA_ILi1EEESC_EEEEENS5_IJNSA_ILi256EEENSA_ILi128EEENSA_ILi64EEEEEENS_12float_e4m3_tENS5_IJlSC_lEEESJ_SK_NS4_8TiledMMAINS4_8MMA_AtomIJNS4_10MMA_TraitsINS4_25SM100_MMA_F8F6F4_2x1SM_SSEJSJ_SJ_fSF_SG_NS4_17integral_constantINS4_4UMMA5MajorELSR_0EEESS_NSP_INSQ_7ScaleInELST_0EEESU_EEEEEENS4_6LayoutINS5_IJSC_SC_SC_EEENS5_IJNSA_ILi0EEESZ_SZ_EEEEENS5_IJNS4_10UnderscoreES12_S12_EEEEENS4_18SM100_TMA_2SM_LOADENS4_14ComposedLayoutINS4_7SwizzleILi2ELi4ELi3EEENS4_18smem_ptr_flag_bitsILi8EEENSX_INS5_IJSB_SH_EEENS5_IJSH_SC_EEEEEEEvNS4_8identityENS4_28SM100_TMA_2SM_LOAD_MULTICASTES1E_vS1F_EENS_8epilogue10collective18CollectiveEpilogueINS1I_23Sm100TmaWarpSpecializedILi2ELi2ELi64ELb0ELb0EEEJNS5_IJSG_SG_SH_EEENS5_IJNSX_ISG_SC_EENSX_ISH_SC_EEEEESJ_SK_SJ_SK_NS1I_6fusion15FusionCallbacksIS1M_NS1R_17LinearCombinationISJ_fSJ_fLNS_15FloatRoundStyleE2EEES1N_S1Q_JEEENS4_5SM1004TMEM4LOAD26SM100_TMEM_LOAD_32dp32b64xENS4_13SM90_TMA_LOADES1E_NS4_39AutoVectorizingCopyWithAssumedAlignmentILi128EEENS4_14SM90_TMA_STOREES1E_S23_S23_EEEvvEEEEvNT_6ParamsE --------------------------
	.section	.nv.shared._ZN7cutlass13device_kernelINS_4gemm6kernel13GemmUniversalIN4cute5tupleIJiiiiEEENS1_10collective13CollectiveMmaINS1_35MainloopSm100TmaUmmaWarpSpecializedILi16ELi2ELi4ENS5_IJNS4_1CILi8EEENSA_ILi1EEESC_EEEEENS5_IJNSA_ILi256EEENSA_ILi128EEENSA_ILi64EEEEEENS_12float_e4m3_tENS5_IJlSC_lEEESJ_SK_NS4_8TiledMMAINS4_8MMA_AtomIJNS4_10MMA_TraitsINS4_25SM100_MMA_F8F6F4_2x1SM_SSEJSJ_SJ_fSF_SG_NS4_17integral_constantINS4_4UMMA5MajorELSR_0EEESS_NSP_INSQ_7ScaleInELST_0EEESU_EEEEEENS4_6LayoutINS5_IJSC_SC_SC_EEENS5_IJNSA_ILi0EEESZ_SZ_EEEEENS5_IJNS4_10UnderscoreES12_S12_EEEEENS4_18SM100_TMA_2SM_LOADENS4_14ComposedLayoutINS4_7SwizzleILi2ELi4ELi3EEENS4_18smem_ptr_flag_bitsILi8EEENSX_INS5_IJSB_SH_EEENS5_IJSH_SC_EEEEEEEvNS4_8identityENS4_28SM100_TMA_2SM_LOAD_MULTICASTES1E_vS1F_EENS_8epilogue10collective18CollectiveEpilogueINS1I_23Sm100TmaWarpSpecializedILi2ELi2ELi64ELb0ELb0EEEJNS5_IJSG_SG_SH_EEENS5_IJNSX_ISG_SC_EENSX_ISH_SC_EEEEESJ_SK_SJ_SK_NS1I_6fusion15FusionCallbacksIS1M_NS1R_17LinearCombinationISJ_fSJ_fLNS_15FloatRoundStyleE2EEES1N_S1Q_JEEENS4_5SM1004TMEM4LOAD26SM100_TMEM_LOAD_32dp32b64xENS4_13SM90_TMA_LOADES1E_NS4_39AutoVectorizingCopyWithAssumedAlignmentILi128EEENS4_14SM90_TMA_STOREES1E_S23_S23_EEEvvEEEEvNT_6ParamsE,"aw",@nobits
	.sectionflags	@""
	.align	16
	.zero		1024


//--------------------- .nv.shared.reserved.0     --------------------------
	.section	.nv.shared.reserved.0,"aw",@nobits
	.weak		__nv_reservedSMEM_offset_0_alias
	.size		__nv_reservedSMEM_offset_0_alias, 0, 64
	.other		__nv_reservedSMEM_offset_0_alias,@"STO_CUDA_RESERVED_SHARED STV_DEFAULT"
__nv_reservedSMEM_offset_0_alias:
	.zero		0
.nv.shared.reserved.0:
	.zero		64
	.weak		__nv_reservedSMEM_tcgen05_partition
	.type		__nv_reservedSMEM_tcgen05_partition,@object
	.size		__nv_reservedSMEM_tcgen05_partition,(.L_0 - __nv_reservedSMEM_tcgen05_partition)
__nv_reservedSMEM_tcgen05_partition:
	.zero		32
.L_0:


//--------------------- .nv.global                --------------------------
	.section	.nv.global,"aw",@nobits
.nv.global:
	.type		_ZN40_INTERNAL_47015c1a_4_k_cu_f27a72ee_271194cute1_E,@object
	.size		_ZN40_INTERNAL_47015c1a_4_k_cu_f27a72ee_271194cute1_E,(_ZN40_INTERNAL_47015c1a_4_k_cu_f27a72ee_271194cuda3std3__45__cpo6cbeginE - _ZN40_INTERNAL_47015c1a_4_k_cu_f27a72ee_271194cute1_E)
_ZN40_INTERNAL_47015c1a_4_k_cu_f27a72ee_271194cute1_E:
	.zero		1
	.type		_ZN40_INTERNAL_47015c1a_4_k_cu_f27a72ee_271194cuda3std3__45__cpo6cbeginE,@object
	.size		_ZN40_INTERNAL_47015c1a_4_k_cu_f27a72ee_271194cuda3std3__45__cpo6cbeginE,(_ZN40_INTERNAL_47015c1a_4_k_cu_f27a72ee_271194cuda3std3__48in_placeE - _ZN40_INTERNAL_47015c1a_4_k_cu_f27a72ee_271194cuda3std3__45__cpo6cbeginE)
_ZN40_INTERNAL_47015c1a_4_k_cu_f27a72ee_271194cuda3std3__45__cpo6cbeginE:
	.zero		1
	.type		_ZN40_INTERNAL_47015c1a_4_k_cu_f27a72ee_271194cuda3std3__48in_placeE,@object
	.size		_ZN40_INTERNAL_47015c1a_4_k_cu_f27a72ee_271194cuda3std3__48in_placeE,(_ZN40_INTERNAL_47015c1a_4_k_cu_f27a72ee_271194cuda3std6ranges3__45__cpo9iter_moveE - _ZN40_INTERNAL_47015c1a_4_k_cu_f27a72ee_271194cuda3std3__48in_placeE)
_ZN40_INTERNAL_47015c1a_4_k_cu_f27a72ee_271194cuda3std3__48in_placeE:
	.zero		1
	.type		_ZN40_INTERNAL_47015c1a_4_k_cu_f27a72ee_271194cuda3std6ranges3__45__cpo9iter_moveE,@object
	.size		_ZN40_INTERNAL_47015c1a_4_k_cu_f27a72ee_271194cuda3std6ranges3__45__cpo9iter_moveE,(_ZN40_INTERNAL_47015c1a_4_k_cu_f27a72ee_271194cuda3std3__45__cpo5beginE - _ZN40_INTERNAL_47015c1a_4_k_cu_f27a72ee_271194cuda3std6ranges3__45__cpo9iter_moveE)
_ZN40_INTERNAL_47015c1a_4_k_cu_f27a72ee_271194cuda3std6ranges3__45__cpo9iter_moveE:
	.zero		1
	.type		_ZN40_INTERNAL_47015c1a_4_k_cu_f27a72ee_271194cuda3std3__45__cpo5beginE,@object
	.size		_ZN40_INTERNAL_47015c1a_4_k_cu_f27a72ee_271194cuda3std3__45__cpo5beginE,(_ZN40_INTERNAL_47015c1a_4_k_cu_f27a72ee_271194cuda3std3__442_GLOBAL__N__47015c1a_4_k_cu_f27a72ee_271196ignoreE - _ZN40_INTERNAL_47015c1a_4_k_cu_f27a72ee_271194cuda3std3__45__cpo5beginE)
_ZN40_INTERNAL_47015c1a_4_k_cu_f27a72ee_271194cuda3std3__45__cpo5beginE:
	.zero		1
	.type		_ZN40_INTERNAL_47015c1a_4_k_cu_f27a72ee_271194cuda3std3__442_GLOBAL__N__47015c1a_4_k_cu_f27a72ee_271196ignoreE,@object
	.size		_ZN40_INTERNAL_47015c1a_4_k_cu_f27a72ee_271194cuda3std3__442_GLOBAL__N__47015c1a_4_k_cu_f27a72ee_271196ignoreE,(_ZN40_INTERNAL_47015c1a_4_k_cu_f27a72ee_271194cute7productE - _ZN40_INTERNAL_47015c1a_4_k_cu_f27a72ee_271194cuda3std3__442_GLOBAL__N__47015c1a_4_k_cu_f27a72ee_271196ignoreE)
_ZN40_INTERNAL_47015c1a_4_k_cu_f27a72ee_271194cuda3std3__442_GLOBAL__N__47015c1a_4_k_cu_f27a72ee_271196ignoreE:
	.zero		1
	.type		_ZN40_INTERNAL_47015c1a_4_k_cu_f27a72ee_271194cute7productE,@object
	.size		_ZN40_INTERNAL_47015c1a_4_k_cu_f27a72ee_271194cute7productE,(_ZN40_INTERNAL_47015c1a_4_k_cu_f27a72ee_271194cuda3std3__45__cpo3endE - _ZN40_INTERNAL_47015c1a_4_k_cu_f27a72ee_271194cute7productE)
_ZN40_INTERNAL_47015c1a_4_k_cu_f27a72ee_271194cute7productE:
	.zero		1
	.type		_ZN40_INTERNAL_47015c1a_4_k_cu_f27a72ee_271194cuda3std3__45__cpo3endE,@object
	.size		_ZN40_INTERNAL_47015c1a_4_k_cu_f27a72ee_271194cuda3std3__45__cpo3endE,(_ZN40_INTERNAL_47015c1a_4_k_cu_f27a72ee_271194cuda3std3__419piecewise_constructE - _ZN40_INTERNAL_47015c1a_4_k_cu_f27a72ee_271194cuda3std3__45__cpo3endE)
_ZN40_INTERNAL_47015c1a_4_k_cu_f27a72ee_271194cuda3std3__45__cpo3endE:
	.zero		1
	.type		_ZN40_INTERNAL_47015c1a_4_k_cu_f27a72ee_271194cuda3std3__419piecewise_constructE,@object
	.size		_ZN40_INTERNAL_47015c1a_4_k_cu_f27a72ee_271194cuda3std3__419piecewise_constructE,(_ZN40_INTERNAL_47015c1a_4_k_cu_f27a72ee_271194cuda3std3__45__cpo4cendE - _ZN40_INTERNAL_47015c1a_4_k_cu_f27a72ee_271194cuda3std3__419piecewise_constructE)
_ZN40_INTERNAL_47015c1a_4_k_cu_f27a72ee_271194cuda3std3__419piecewise_constructE:
	.zero		1
	.type		_ZN40_INTERNAL_47015c1a_4_k_cu_f27a72ee_271194cuda3std3__45__cpo4cendE,@object
	.size		_ZN40_INTERNAL_47015c1a_4_k_cu_f27a72ee_271194cuda3std3__45__cpo4cendE,(_ZN40_INTERNAL_47015c1a_4_k_cu_f27a72ee_271194cuda3std6ranges3__45__cpo4swapE - _ZN40_INTERNAL_47015c1a_4_k_cu_f27a72ee_271194cuda3std3__45__cpo4cendE)
_ZN40_INTERNAL_47015c1a_4_k_cu_f27a72ee_271194cuda3std3__45__cpo4cendE:
	.zero		1
	.type		_ZN40_INTERNAL_47015c1a_4_k_cu_f27a72ee_271194cuda3std6ranges3__45__cpo4swapE,@object
	.size		_ZN40_INTERNAL_47015c1a_4_k_cu_f27a72ee_271194cuda3std6ranges3__45__cpo4swapE,(.L_10 - _ZN40_INTERNAL_47015c1a_4_k_cu_f27a72ee_271194cuda3std6ranges3__45__cpo4swapE)
_ZN40_INTERNAL_47015c1a_4_k_cu_f27a72ee_271194cuda3std6ranges3__45__cpo4swapE:
	.zero		1
.L_10:


//--------------------- .nv.constant0._ZN7cutlass13device_kernelINS_4gemm6kernel13GemmUniversalIN4cute5tupleIJiiiiEEENS1_10collective13CollectiveMmaINS1_35MainloopSm100TmaUmmaWarpSpecializedILi16ELi2ELi4ENS5_IJNS4_1CILi8EEENSA_ILi1EEESC_EEEEENS5_IJNSA_ILi256EEENSA_ILi128EEENSA_ILi64EEEEEENS_12float_e4m3_tENS5_IJlSC_lEEESJ_SK_NS4_8TiledMMAINS4_8MMA_AtomIJNS4_10MMA_TraitsINS4_25SM100_MMA_F8F6F4_2x1SM_SSEJSJ_SJ_fSF_SG_NS4_17integral_constantINS4_4UMMA5MajorELSR_0EEESS_NSP_INSQ_7ScaleInELST_0EEESU_EEEEEENS4_6LayoutINS5_IJSC_SC_SC_EEENS5_IJNSA_ILi0EEESZ_SZ_EEEEENS5_IJNS4_10UnderscoreES12_S12_EEEEENS4_18SM100_TMA_2SM_LOADENS4_14ComposedLayoutINS4_7SwizzleILi2ELi4ELi3EEENS4_18smem_ptr_flag_bitsILi8EEENSX_INS5_IJSB_SH_EEENS5_IJSH_SC_EEEEEEEvNS4_8identityENS4_28SM100_TMA_2SM_LOAD_MULTICASTES1E_vS1F_EENS_8epilogue10collective18CollectiveEpilogueINS1I_23Sm100TmaWarpSpecializedILi2ELi2ELi64ELb0ELb0EEEJNS5_IJSG_SG_SH_EEENS5_IJNSX_ISG_SC_EENSX_ISH_SC_EEEEESJ_SK_SJ_SK_NS1I_6fusion15FusionCallbacksIS1M_NS1R_17LinearCombinationISJ_fSJ_fLNS_15FloatRoundStyleE2EEES1N_S1Q_JEEENS4_5SM1004TMEM4LOAD26SM100_TMEM_LOAD_32dp32b64xENS4_13SM90_TMA_LOADES1E_NS4_39AutoVectorizingCopyWithAssumedAlignmentILi128EEENS4_14SM90_TMA_STOREES1E_S23_S23_EEEvvEEEEvNT_6ParamsE --------------------------
	.section	.nv.constant0._ZN7cutlass13device_kernelINS_4gemm6kernel13GemmUniversalIN4cute5tupleIJiiiiEEENS1_10collective13CollectiveMmaINS1_35MainloopSm100TmaUmmaWarpSpecializedILi16ELi2ELi4ENS5_IJNS4_1CILi8EEENSA_ILi1EEESC_EEEEENS5_IJNSA_ILi256EEENSA_ILi128EEENSA_ILi64EEEEEENS_12float_e4m3_tENS5_IJlSC_lEEESJ_SK_NS4_8TiledMMAINS4_8MMA_AtomIJNS4_10MMA_TraitsINS4_25SM100_MMA_F8F6F4_2x1SM_SSEJSJ_SJ_fSF_SG_NS4_17integral_constantINS4_4UMMA5MajorELSR_0EEESS_NSP_INSQ_7ScaleInELST_0EEESU_EEEEEENS4_6LayoutINS5_IJSC_SC_SC_EEENS5_IJNSA_ILi0EEESZ_SZ_EEEEENS5_IJNS4_10UnderscoreES12_S12_EEEEENS4_18SM100_TMA_2SM_LOADENS4_14ComposedLayoutINS4_7SwizzleILi2ELi4ELi3EEENS4_18smem_ptr_flag_bitsILi8EEENSX_INS5_IJSB_SH_EEENS5_IJSH_SC_EEEEEEEvNS4_8identityENS4_28SM100_TMA_2SM_LOAD_MULTICASTES1E_vS1F_EENS_8epilogue10collective18CollectiveEpilogueINS1I_23Sm100TmaWarpSpecializedILi2ELi2ELi64ELb0ELb0EEEJNS5_IJSG_SG_SH_EEENS5_IJNSX_ISG_SC_EENSX_ISH_SC_EEEEESJ_SK_SJ_SK_NS1I_6fusion15FusionCallbacksIS1M_NS1R_17LinearCombinationISJ_fSJ_fLNS_15FloatRoundStyleE2EEES1N_S1Q_JEEENS4_5SM1004TMEM4LOAD26SM100_TMEM_LOAD_32dp32b64xENS4_13SM90_TMA_LOADES1E_NS4_39AutoVectorizingCopyWithAssumedAlignmentILi128EEENS4_14SM90_TMA_STOREES1E_S23_S23_EEEvvEEEEvNT_6ParamsE,"a",@progbits
	.sectionflags	@""
	.align	4
.nv.constant0._ZN7cutlass13device_kernelINS_4gemm6kernel13GemmUniversalIN4cute5tupleIJiiiiEEENS1_10collective13CollectiveMmaINS1_35MainloopSm100TmaUmmaWarpSpecializedILi16ELi2ELi4ENS5_IJNS4_1CILi8EEENSA_ILi1EEESC_EEEEENS5_IJNSA_ILi256EEENSA_ILi128EEENSA_ILi64EEEEEENS_12float_e4m3_tENS5_IJlSC_lEEESJ_SK_NS4_8TiledMMAINS4_8MMA_AtomIJNS4_10MMA_TraitsINS4_25SM100_MMA_F8F6F4_2x1SM_SSEJSJ_SJ_fSF_SG_NS4_17integral_constantINS4_4UMMA5MajorELSR_0EEESS_NSP_INSQ_7ScaleInELST_0EEESU_EEEEEENS4_6LayoutINS5_IJSC_SC_SC_EEENS5_IJNSA_ILi0EEESZ_SZ_EEEEENS5_IJNS4_10UnderscoreES12_S12_EEEEENS4_18SM100_TMA_2SM_LOADENS4_14ComposedLayoutINS4_7SwizzleILi2ELi4ELi3EEENS4_18smem_ptr_flag_bitsILi8EEENSX_INS5_IJSB_SH_EEENS5_IJSH_SC_EEEEEEEvNS4_8identityENS4_28SM100_TMA_2SM_LOAD_MULTICASTES1E_vS1F_EENS_8epilogue10collective18CollectiveEpilogueINS1I_23Sm100TmaWarpSpecializedILi2ELi2ELi64ELb0ELb0EEEJNS5_IJSG_SG_SH_EEENS5_IJNSX_ISG_SC_EENSX_ISH_SC_EEEEESJ_SK_SJ_SK_NS1I_6fusion15FusionCallbacksIS1M_NS1R_17LinearCombinationISJ_fSJ_fLNS_15FloatRoundStyleE2EEES1N_S1Q_JEEENS4_5SM1004TMEM4LOAD26SM100_TMEM_LOAD_32dp32b64xENS4_13SM90_TMA_LOADES1E_NS4_39AutoVectorizingCopyWithAssumedAlignmentILi128EEENS4_14SM90_TMA_STOREES1E_S23_S23_EEEvvEEEEvNT_6ParamsE:
	.zero		2944


//--------------------- SYMBOLS --------------------------

	.type		.nv.reservedSmem.offset0,@object
	.size		.nv.reservedSmem.offset0,0x4
	.type		.nv.reservedSmem.cap,@object
	.size		.nv.reservedSmem.cap,0x4
	.type		__assertfail,@function
